	.target	sm_90a

	.elftype	@"ET_EXEC"


//--------------------- .note.nv.tkinfo           --------------------------
	.section	.note.nv.tkinfo,"",@"SHT_NOTE"
	.sectionflags	@"SHF_NOTE_NV_TKINFO"
	.tkinfo
        /*0018*/ 	.word	0x00000002
        /*0030*/ 	.string	""
        /*0030*/ 	.string	"ptxas"
        /*0030*/ 	.string	"Cuda compilation tools, release 13.0, V13.0.88"
        /*0030*/ 	.string	"Build cuda_13.0.r13.0/compiler.36424714_0"
        /*0030*/ 	.string	"-arch sm_90a -m 64 "



//--------------------- .note.nv.cuinfo           --------------------------
	.section	.note.nv.cuinfo,"",@"SHT_NOTE"
	.sectionflags	@"SHF_NOTE_NV_CUINFO"
        /*0018*/ 	.short	0x0002
        /*001a*/ 	.short	0x005a
        /*001c*/ 	.short	0x0082
	.zero		2


//--------------------- .nv.info                  --------------------------
	.section	.nv.info,"",@"SHT_CUDA_INFO"
	.align	4


	//----- nvinfo : EIATTR_REGCOUNT
	.align		4
        /*0000*/ 	.byte	0x04, 0x2f
        /*0002*/ 	.short	(.L_15 - .L_14)
	.align		4
.L_14:
        /*0004*/ 	.word	index@(_ZN7cutlass13device_kernelINS_4gemm6kernel13GemmUniversalIN4cute5tupleIJiiiiEEENS1_10collective13CollectiveMmaINS1_34MainloopSm90TmaGmmaWarpSpecializedILi4ENS5_IJNS4_1CILi1EEENSA_ILi2EEESB_EEENS1_35KernelTmaWarpSpecializedCooperativeEEENS5_IJNSA_ILi256EEENSA_ILi128EEESH_EEEaNS5_IJlSB_lEEEaSJ_NS4_8TiledMMAINS4_8MMA_AtomIJNS4_4SM904GMMA27MMA_64x128x32_S32S8S8_SS_TNEEEENS4_6LayoutINS5_IJSC_SB_SB_EEENS5_IJSB_NSA_ILi0EEESS_EEEEENS5_IJNS4_10UnderscoreESV_SV_EEEEENS4_23SM90_TMA_LOAD_MULTICASTENS4_14ComposedLayoutINS4_7SwizzleILi3ELi4ELi3EEENS4_18smem_ptr_flag_bitsILi8EEENSQ_INS5_IJNSA_ILi8EEESH_EEENS5_IJSH_SB_EEEEEEEvNS4_8identityENS4_13SM90_TMA_LOADES18_vS19_EENS_8epilogue10collective6detail29Sm90TmaWarpSpecializedAdapterINS1D_15DefaultEpilogueIaSJ_SJ_NS1C_6thread17LinearCombinationIaLi1EiiLNS1H_9ScaleType4KindE0ELNS_15FloatRoundStyleE2EaEENS1_15EpilogueDefaultEEEEEvvEEEEvNT_6ParamsE)
        /*0008*/ 	.word	0x000000a8


	//----- nvinfo : EIATTR_FRAME_SIZE
	.align		4
.L_15:
        /*000c*/ 	.byte	0x04, 0x11
        /*000e*/ 	.short	(.L_17 - .L_16)
	.align		4
.L_16:
        /*0010*/ 	.word	index@(_ZN7cutlass13device_kernelINS_4gemm6kernel13GemmUniversalIN4cute5tupleIJiiiiEEENS1_10collective13CollectiveMmaINS1_34MainloopSm90TmaGmmaWarpSpecializedILi4ENS5_IJNS4_1CILi1EEENSA_ILi2EEESB_EEENS1_35KernelTmaWarpSpecializedCooperativeEEENS5_IJNSA_ILi256EEENSA_ILi128EEESH_EEEaNS5_IJlSB_lEEEaSJ_NS4_8TiledMMAINS4_8MMA_AtomIJNS4_4SM904GMMA27MMA_64x128x32_S32S8S8_SS_TNEEEENS4_6LayoutINS5_IJSC_SB_SB_EEENS5_IJSB_NSA_ILi0EEESS_EEEEENS5_IJNS4_10UnderscoreESV_SV_EEEEENS4_23SM90_TMA_LOAD_MULTICASTENS4_14ComposedLayoutINS4_7SwizzleILi3ELi4ELi3EEENS4_18smem_ptr_flag_bitsILi8EEENSQ_INS5_IJNSA_ILi8EEESH_EEENS5_IJSH_SB_EEEEEEEvNS4_8identityENS4_13SM90_TMA_LOADES18_vS19_EENS_8epilogue10collective6detail29Sm90TmaWarpSpecializedAdapterINS1D_15DefaultEpilogueIaSJ_SJ_NS1C_6thread17LinearCombinationIaLi1EiiLNS1H_9ScaleType4KindE0ELNS_15FloatRoundStyleE2EaEENS1_15EpilogueDefaultEEEEEvvEEEEvNT_6ParamsE)
        /*0014*/ 	.word	0x00000000


	//----- nvinfo : EIATTR_MIN_STACK_SIZE
	.align		4
.L_17:
        /*0018*/ 	.byte	0x04, 0x12
        /*001a*/ 	.short	(.L_19 - .L_18)
	.align		4
.L_18:
        /*001c*/ 	.word	index@(_ZN7cutlass13device_kernelINS_4gemm6kernel13GemmUniversalIN4cute5tupleIJiiiiEEENS1_10collective13CollectiveMmaINS1_34MainloopSm90TmaGmmaWarpSpecializedILi4ENS5_IJNS4_1CILi1EEENSA_ILi2EEESB_EEENS1_35KernelTmaWarpSpecializedCooperativeEEENS5_IJNSA_ILi256EEENSA_ILi128EEESH_EEEaNS5_IJlSB_lEEEaSJ_NS4_8TiledMMAINS4_8MMA_AtomIJNS4_4SM904GMMA27MMA_64x128x32_S32S8S8_SS_TNEEEENS4_6LayoutINS5_IJSC_SB_SB_EEENS5_IJSB_NSA_ILi0EEESS_EEEEENS5_IJNS4_10UnderscoreESV_SV_EEEEENS4_23SM90_TMA_LOAD_MULTICASTENS4_14ComposedLayoutINS4_7SwizzleILi3ELi4ELi3EEENS4_18smem_ptr_flag_bitsILi8EEENSQ_INS5_IJNSA_ILi8EEESH_EEENS5_IJSH_SB_EEEEEEEvNS4_8identityENS4_13SM90_TMA_LOADES18_vS19_EENS_8epilogue10collective6detail29Sm90TmaWarpSpecializedAdapterINS1D_15DefaultEpilogueIaSJ_SJ_NS1C_6thread17LinearCombinationIaLi1EiiLNS1H_9ScaleType4KindE0ELNS_15FloatRoundStyleE2EaEENS1_15EpilogueDefaultEEEEEvvEEEEvNT_6ParamsE)
        /*0020*/ 	.word	0x00000000
.L_19:


//--------------------- .nv.compat                --------------------------
	.section	.nv.compat,"",@"SHT_CUDA_COMPAT_INFO"
	.align	4
        /*0000*/ 	.byte	0x02, 0x09, 0x01, 0x00, 0x02, 0x02, 0x04, 0x00, 0x02, 0x05, 0x05, 0x00, 0x03, 0x07, 0x01, 0x01
        /*0010*/ 	.byte	0x02, 0x03, 0x01, 0x00, 0x02, 0x06, 0x01, 0x00, 0x04, 0x0b, 0x08, 0x00, 0x00, 0x00, 0x00, 0x00
        /*0020*/ 	.byte	0x00, 0x00, 0x00, 0x00


//--------------------- .nv.info._ZN7cutlass13device_kernelINS_4gemm6kernel13GemmUniversalIN4cute5tupleIJiiiiEEENS1_10collective13CollectiveMmaINS1_34MainloopSm90TmaGmmaWarpSpecializedILi4ENS5_IJNS4_1CILi1EEENSA_ILi2EEESB_EEENS1_35KernelTmaWarpSpecializedCooperativeEEENS5_IJNSA_ILi256EEENSA_ILi128EEESH_EEEaNS5_IJlSB_lEEEaSJ_NS4_8TiledMMAINS4_8MMA_AtomIJNS4_4SM904GMMA27MMA_64x128x32_S32S8S8_SS_TNEEEENS4_6LayoutINS5_IJSC_SB_SB_EEENS5_IJSB_NSA_ILi0EEESS_EEEEENS5_IJNS4_10UnderscoreESV_SV_EEEEENS4_23SM90_TMA_LOAD_MULTICASTENS4_14ComposedLayoutINS4_7SwizzleILi3ELi4ELi3EEENS4_18smem_ptr_flag_bitsILi8EEENSQ_INS5_IJNSA_ILi8EEESH_EEENS5_IJSH_SB_EEEEEEEvNS4_8identityENS4_13SM90_TMA_LOADES18_vS19_EENS_8epilogue10collective6detail29Sm90TmaWarpSpecializedAdapterINS1D_15DefaultEpilogueIaSJ_SJ_NS1C_6thread17LinearCombinationIaLi1EiiLNS1H_9ScaleType4KindE0ELNS_15FloatRoundStyleE2EaEENS1_15EpilogueDefaultEEEEEvvEEEEvNT_6ParamsE --------------------------
	.section	.nv.info._ZN7cutlass13device_kernelINS_4gemm6kernel13GemmUniversalIN4cute5tupleIJiiiiEEENS1_10collective13CollectiveMmaINS1_34MainloopSm90TmaGmmaWarpSpecializedILi4ENS5_IJNS4_1CILi1EEENSA_ILi2EEESB_EEENS1_35KernelTmaWarpSpecializedCooperativeEEENS5_IJNSA_ILi256EEENSA_ILi128EEESH_EEEaNS5_IJlSB_lEEEaSJ_NS4_8TiledMMAINS4_8MMA_AtomIJNS4_4SM904GMMA27MMA_64x128x32_S32S8S8_SS_TNEEEENS4_6LayoutINS5_IJSC_SB_SB_EEENS5_IJSB_NSA_ILi0EEESS_EEEEENS5_IJNS4_10UnderscoreESV_SV_EEEEENS4_23SM90_TMA_LOAD_MULTICASTENS4_14ComposedLayoutINS4_7SwizzleILi3ELi4ELi3EEENS4_18smem_ptr_flag_bitsILi8EEENSQ_INS5_IJNSA_ILi8EEESH_EEENS5_IJSH_SB_EEEEEEEvNS4_8identityENS4_13SM90_TMA_LOADES18_vS19_EENS_8epilogue10collective6detail29Sm90TmaWarpSpecializedAdapterINS1D_15DefaultEpilogueIaSJ_SJ_NS1C_6thread17LinearCombinationIaLi1EiiLNS1H_9ScaleType4KindE0ELNS_15FloatRoundStyleE2EaEENS1_15EpilogueDefaultEEEEEvvEEEEvNT_6ParamsE,"",@"SHT_CUDA_INFO"
	.sectionflags	@""
	.align	4


	//----- nvinfo : EIATTR_CUDA_API_VERSION
	.align		4
        /*0000*/ 	.byte	0x04, 0x37
        /*0002*/ 	.short	(.L_21 - .L_20)
.L_20:
        /*0004*/ 	.word	0x00000082


	//----- nvinfo : EIATTR_KPARAM_INFO
	.align		4
.L_21:
        /*0008*/ 	.byte	0x04, 0x17
        /*000a*/ 	.short	(.L_23 - .L_22)
.L_22:
        /*000c*/ 	.word	0x00000000
        /*0010*/ 	.short	0x0000
        /*0012*/ 	.short	0x0070
        /*0014*/ 	.byte	0x00, 0xf0, 0x01, 0x10


	//----- nvinfo : EIATTR_SPARSE_MMA_MASK
	.align		4
.L_23:
        /*0018*/ 	.byte	0x03, 0x50
        /*001a*/ 	.short	0x0000


	//----- nvinfo : EIATTR_MAXREG_COUNT
	.align		4
        /*001c*/ 	.byte	0x03, 0x1b
        /*001e*/ 	.short	0x00a8


	//----- nvinfo : EIATTR_NUM_BARRIERS
	.align		4
        /*0020*/ 	.byte	0x02, 0x4c
        /*0022*/ 	.byte	0x01
	.zero		1


	//----- nvinfo : EIATTR_EXTERNS
	.align		4
        /*0024*/ 	.byte	0x04, 0x0f
        /*0026*/ 	.short	(.L_25 - .L_24)


	//   ....[0]....
	.align		4
.L_24:
        /*0028*/ 	.word	index@(__assertfail)


	//----- nvinfo : EIATTR_MERCURY_ISA_VERSION
	.align		4
.L_25:
        /*002c*/ 	.byte	0x03, 0x5f
        /*002e*/ 	.short	0x0101


	//----- nvinfo : EIATTR_INT_WARP_WIDE_INSTR_OFFSETS
	.align		4
        /*0030*/ 	.byte	0x04, 0x31
        /*0032*/ 	.short	(.L_27 - .L_26)


	//   ....[0]....
.L_26:
        /*0034*/ 	.word	0x00000430


	//   ....[1]....
        /*0038*/ 	.word	0x00000450


	//   ....[2]....
        /*003c*/ 	.word	0x00000610


	//   ....[3]....
        /*0040*/ 	.word	0x00001ee0


	//----- nvinfo : EIATTR_COOP_GROUP_MASK_REGIDS
	.align		4
.L_27:
        /*0044*/ 	.byte	0x04, 0x29
        /*0046*/ 	.short	(.L_29 - .L_28)


	//   ....[0]....
.L_28:
        /*0048*/ 	.word	0xffffffff


	//   ....[1]....
        /*004c*/ 	.word	0xffffffff


	//   ....[2]....
        /*0050*/ 	.word	0xffffffff


	//   ....[3]....
        /*0054*/ 	.word	0xffffffff


	//   ....[4]....
        /*0058*/ 	.word	0xffffffff


	//   ....[5]....
        /*005c*/ 	.word	0xffffffff


	//----- nvinfo : EIATTR_COOP_GROUP_INSTR_OFFSETS
	.align		4
.L_29:
        /*0060*/ 	.byte	0x04, 0x28
        /*0062*/ 	.short	(.L_31 - .L_30)


	//   ....[0]....
.L_30:
        /*0064*/ 	.word	0x00000060


	//   ....[1]....
        /*0068*/ 	.word	0x00000070


	//   ....[2]....
        /*006c*/ 	.word	0x00000130


	//   ....[3]....
        /*0070*/ 	.word	0x000002d0


	//   ....[4]....
        /*0074*/ 	.word	0x00000780


	//   ....[5]....
        /*0078*/ 	.word	0x000011c0


	//----- nvinfo : EIATTR_REG_RECONFIG
	.align		4
.L_31:
        /*007c*/ 	.byte	0x01, 0x54
	.zero		2


	//----- nvinfo : EIATTR_SYSCALL_OFFSETS
	.align		4
        /*0080*/ 	.byte	0x04, 0x46
        /*0082*/ 	.short	(.L_33 - .L_32)


	//   ....[0]....
.L_32:
        /*0084*/ 	.word	0x00001390


	//----- nvinfo : EIATTR_MBARRIER_INSTR_OFFSETS
	.align		4
.L_33:
        /*0088*/ 	.byte	0x04, 0x39
        /*008a*/ 	.short	(.L_35 - .L_34)


	//   ....[0]....
.L_34:
        /*008c*/ 	.word	0x00000230
        /*0090*/ 	.word	0x000000ff
        /*0094*/ 	.word	0x00000000
        /*0098*/ 	.short	0x0100
        /*009a*/ 	.byte	0x08
	.zero		1


	//   ....[1]....
        /*009c*/ 	.word	0x00000240
        /*00a0*/ 	.word	0x000000ff
        /*00a4*/ 	.word	0x00000020
        /*00a8*/ 	.short	0x0100
        /*00aa*/ 	.byte	0x08
	.zero		1


	//   ....[2]....
        /*00ac*/ 	.word	0x00000250
        /*00b0*/ 	.word	0x000000ff
        /*00b4*/ 	.word	0x00000008
        /*00b8*/ 	.short	0x0100
        /*00ba*/ 	.byte	0x08
	.zero		1


	//   ....[3]....
        /*00bc*/ 	.word	0x00000260
        /*00c0*/ 	.word	0x000000ff
        /*00c4*/ 	.word	0x00000028
        /*00c8*/ 	.short	0x0100
        /*00ca*/ 	.byte	0x08
	.zero		1


	//   ....[4]....
        /*00cc*/ 	.word	0x00000270
        /*00d0*/ 	.word	0x000000ff
        /*00d4*/ 	.word	0x00000010
        /*00d8*/ 	.short	0x0100
        /*00da*/ 	.byte	0x08
	.zero		1


	//   ....[5]....
        /*00dc*/ 	.word	0x00000280
        /*00e0*/ 	.word	0x000000ff
        /*00e4*/ 	.word	0x00000030
        /*00e8*/ 	.short	0x0100
        /*00ea*/ 	.byte	0x08
	.zero		1


	//   ....[6]....
        /*00ec*/ 	.word	0x00000290
        /*00f0*/ 	.word	0x000000ff
        /*00f4*/ 	.word	0x00000018
        /*00f8*/ 	.short	0x0100
        /*00fa*/ 	.byte	0x08
	.zero		1


	//   ....[7]....
        /*00fc*/ 	.word	0x000002a0
        /*0100*/ 	.word	0x000000ff
        /*0104*/ 	.word	0x00000038
        /*0108*/ 	.short	0x0100
        /*010a*/ 	.byte	0x08
	.zero		1


	//   ....[8]....
        /*010c*/ 	.word	0x000006c0
        /*0110*/ 	.word	0x000000ff
        /*0114*/ 	.word	0x00000050
        /*0118*/ 	.short	0x0100
        /*011a*/ 	.byte	0x06
	.zero		1


	//   ....[9]....
        /*011c*/ 	.word	0x00000730
        /*0120*/ 	.word	0x000000ff
        /*0124*/ 	.word	0x00000058
        /*0128*/ 	.short	0x0100
        /*012a*/ 	.byte	0x06
	.zero		1


	//   ....[10]....
        /*012c*/ 	.word	0x00001460
        /*0130*/ 	.word	0x00000003
        /*0134*/ 	.word	0x00000000
        /*0138*/ 	.short	0x010a
        /*013a*/ 	.byte	0x3f
	.zero		1


	//   ....[11]....
        /*013c*/ 	.word	0x000014a0
        /*0140*/ 	.word	0x00000003
        /*0144*/ 	.word	0x00000000
        /*0148*/ 	.short	0x010a
        /*014a*/ 	.byte	0x3f
	.zero		1


	//   ....[12]....
        /*014c*/ 	.word	0x000019a0
        /*0150*/ 	.word	0x00000005
        /*0154*/ 	.word	0x00000000
        /*0158*/ 	.short	0x010a
        /*015a*/ 	.byte	0x3f
	.zero		1


	//   ....[13]....
        /*015c*/ 	.word	0x000019e0
        /*0160*/ 	.word	0x00000005
        /*0164*/ 	.word	0x00000000
        /*0168*/ 	.short	0x010a
        /*016a*/ 	.byte	0x3f
	.zero		1


	//   ....[14]....
        /*016c*/ 	.word	0x00001d80
        /*0170*/ 	.word	0x00000004
        /*0174*/ 	.word	0x00000000
        /*0178*/ 	.short	0x0101
        /*017a*/ 	.byte	0x3f
	.zero		1


	//   ....[15]....
        /*017c*/ 	.word	0x00001f60
        /*0180*/ 	.word	0x00000000
        /*0184*/ 	.word	0x00000000
        /*0188*/ 	.short	0x0101
        /*018a*/ 	.byte	0x3f
	.zero		1


	//   ....[16]....
        /*018c*/ 	.word	0x000095c0
        /*0190*/ 	.word	0x00000014
        /*0194*/ 	.word	0x00000020
        /*0198*/ 	.short	0x010a
        /*019a*/ 	.byte	0x3f
	.zero		1


	//   ....[17]....
        /*019c*/ 	.word	0x00009980
        /*01a0*/ 	.word	0x00000005
        /*01a4*/ 	.word	0x00000058
        /*01a8*/ 	.short	0x0101
        /*01aa*/ 	.byte	0x3f
	.zero		1


	//   ....[18]....
        /*01ac*/ 	.word	0x0000a0a0
        /*01b0*/ 	.word	0x00000007
        /*01b4*/ 	.word	0x00000000
        /*01b8*/ 	.short	0x010a
        /*01ba*/ 	.byte	0x3f
	.zero		1


	//   ....[19]....
        /*01bc*/ 	.word	0x0000a120
        /*01c0*/ 	.word	0x00000008
        /*01c4*/ 	.word	0x00000000
        /*01c8*/ 	.short	0x010a
        /*01ca*/ 	.byte	0x3f
	.zero		1


	//   ....[20]....
        /*01cc*/ 	.word	0x0000a1b0
        /*01d0*/ 	.word	0x0000000b
        /*01d4*/ 	.word	0x00000000
        /*01d8*/ 	.short	0x010a
        /*01da*/ 	.byte	0x3f
	.zero		1


	//   ....[21]....
        /*01dc*/ 	.word	0x0000a240
        /*01e0*/ 	.word	0x00000003
        /*01e4*/ 	.word	0x00000000
        /*01e8*/ 	.short	0x010a
        /*01ea*/ 	.byte	0x3f
	.zero		1


	//   ....[22]....
        /*01ec*/ 	.word	0x0000a2a0
        /*01f0*/ 	.word	0x00000003
        /*01f4*/ 	.word	0x00000000
        /*01f8*/ 	.short	0x010a
        /*01fa*/ 	.byte	0x3f
	.zero		1


	//   ....[23]....
        /*01fc*/ 	.word	0x0000a2f0
        /*0200*/ 	.word	0x00000005
        /*0204*/ 	.word	0x00000000
        /*0208*/ 	.short	0x010a
        /*020a*/ 	.byte	0x3f
	.zero		1


	//   ....[24]....
        /*020c*/ 	.word	0x0000a3c0
        /*0210*/ 	.word	0x00000014
        /*0214*/ 	.word	0x00000020
        /*0218*/ 	.short	0x010a
        /*021a*/ 	.byte	0x3f
	.zero		1


	//   ....[25]....
        /*021c*/ 	.word	0x0000a490
        /*0220*/ 	.word	0x00000007
        /*0224*/ 	.word	0x00000000
        /*0228*/ 	.short	0x010a
        /*022a*/ 	.byte	0x3f
	.zero		1


	//   ....[26]....
        /*022c*/ 	.word	0x0000a4e0
        /*0230*/ 	.word	0x00000008
        /*0234*/ 	.word	0x00000000
        /*0238*/ 	.short	0x010a
        /*023a*/ 	.byte	0x3f
	.zero		1


	//   ....[27]....
        /*023c*/ 	.word	0x0000a530
        /*0240*/ 	.word	0x0000000b
        /*0244*/ 	.word	0x00000000
        /*0248*/ 	.short	0x010a
        /*024a*/ 	.byte	0x3f
	.zero		1


	//----- nvinfo : EIATTR_NUM_MBARRIERS
	.align		4
.L_35:
        /*024c*/ 	.byte	0x03, 0x38
        /*024e*/ 	.short	0x000a


	//----- nvinfo : EIATTR_EXIT_INSTR_OFFSETS
	.align		4
        /*0250*/ 	.byte	0x04, 0x1c
        /*0252*/ 	.short	(.L_37 - .L_36)


	//   ....[0]....
.L_36:
        /*0254*/ 	.word	0x000008e0


	//   ....[1]....
        /*0258*/ 	.word	0x00001100


	//   ....[2]....
        /*025c*/ 	.word	0x00008cd0


	//   ....[3]....
        /*0260*/ 	.word	0x00009230


	//   ....[4]....
        /*0264*/ 	.word	0x0000a290


	//----- nvinfo : EIATTR_MAX_THREADS
	.align		4
.L_37:
        /*0268*/ 	.byte	0x04, 0x05
        /*026a*/ 	.short	(.L_39 - .L_38)
.L_38:
        /*026c*/ 	.word	0x00000180
        /*0270*/ 	.word	0x00000001
        /*0274*/ 	.word	0x00000001


	//----- nvinfo : EIATTR_CRS_STACK_SIZE
	.align		4
.L_39:
        /*0278*/ 	.byte	0x04, 0x1e
        /*027a*/ 	.short	(.L_41 - .L_40)
.L_40:
        /*027c*/ 	.word	0x00000000


	//----- nvinfo : EIATTR_CBANK_PARAM_SIZE
	.align		4
.L_41:
        /*0280*/ 	.byte	0x03, 0x19
        /*0282*/ 	.short	0x0470


	//----- nvinfo : EIATTR_PARAM_CBANK
	.align		4
        /*0284*/ 	.byte	0x04, 0x0a
        /*0286*/ 	.short	(.L_43 - .L_42)
	.align		4
.L_42:
        /*0288*/ 	.word	index@(.nv.constant0._ZN7cutlass13device_kernelINS_4gemm6kernel13GemmUniversalIN4cute5tupleIJiiiiEEENS1_10collective13CollectiveMmaINS1_34MainloopSm90TmaGmmaWarpSpecializedILi4ENS5_IJNS4_1CILi1EEENSA_ILi2EEESB_EEENS1_35KernelTmaWarpSpecializedCooperativeEEENS5_IJNSA_ILi256EEENSA_ILi128EEESH_EEEaNS5_IJlSB_lEEEaSJ_NS4_8TiledMMAINS4_8MMA_AtomIJNS4_4SM904GMMA27MMA_64x128x32_S32S8S8_SS_TNEEEENS4_6LayoutINS5_IJSC_SB_SB_EEENS5_IJSB_NSA_ILi0EEESS_EEEEENS5_IJNS4_10UnderscoreESV_SV_EEEEENS4_23SM90_TMA_LOAD_MULTICASTENS4_14ComposedLayoutINS4_7SwizzleILi3ELi4ELi3EEENS4_18smem_ptr_flag_bitsILi8EEENSQ_INS5_IJNSA_ILi8EEESH_EEENS5_IJSH_SB_EEEEEEEvNS4_8identityENS4_13SM90_TMA_LOADES18_vS19_EENS_8epilogue10collective6detail29Sm90TmaWarpSpecializedAdapterINS1D_15DefaultEpilogueIaSJ_SJ_NS1C_6thread17LinearCombinationIaLi1EiiLNS1H_9ScaleType4KindE0ELNS_15FloatRoundStyleE2EaEENS1_15EpilogueDefaultEEEEEvvEEEEvNT_6ParamsE)
        /*028c*/ 	.short	0x0210
        /*028e*/ 	.short	0x0470


	//----- nvinfo : EIATTR_SW_WAR
	.align		4
.L_43:
        /*0290*/ 	.byte	0x04, 0x36
        /*0292*/ 	.short	(.L_45 - .L_44)
.L_44:
        /*0294*/ 	.word	0x00000008
.L_45:


//--------------------- .nv.callgraph             --------------------------
	.section	.nv.callgraph,"",@"SHT_CUDA_CALLGRAPH"
	.align	4
	.sectionentsize	8
	.align		4
        /*0000*/ 	.word	0x00000000
	.align		4
        /*0004*/ 	.word	0xffffffff
	.align		4
        /*0008*/ 	.word	index@(_ZN7cutlass13device_kernelINS_4gemm6kernel13GemmUniversalIN4cute5tupleIJiiiiEEENS1_10collective13CollectiveMmaINS1_34MainloopSm90TmaGmmaWarpSpecializedILi4ENS5_IJNS4_1CILi1EEENSA_ILi2EEESB_EEENS1_35KernelTmaWarpSpecializedCooperativeEEENS5_IJNSA_ILi256EEENSA_ILi128EEESH_EEEaNS5_IJlSB_lEEEaSJ_NS4_8TiledMMAINS4_8MMA_AtomIJNS4_4SM904GMMA27MMA_64x128x32_S32S8S8_SS_TNEEEENS4_6LayoutINS5_IJSC_SB_SB_EEENS5_IJSB_NSA_ILi0EEESS_EEEEENS5_IJNS4_10UnderscoreESV_SV_EEEEENS4_23SM90_TMA_LOAD_MULTICASTENS4_14ComposedLayoutINS4_7SwizzleILi3ELi4ELi3EEENS4_18smem_ptr_flag_bitsILi8EEENSQ_INS5_IJNSA_ILi8EEESH_EEENS5_IJSH_SB_EEEEEEEvNS4_8identityENS4_13SM90_TMA_LOADES18_vS19_EENS_8epilogue10collective6detail29Sm90TmaWarpSpecializedAdapterINS1D_15DefaultEpilogueIaSJ_SJ_NS1C_6thread17LinearCombinationIaLi1EiiLNS1H_9ScaleType4KindE0ELNS_15FloatRoundStyleE2EaEENS1_15EpilogueDefaultEEEEEvvEEEEvNT_6ParamsE)
	.align		4
        /*000c*/ 	.word	index@(__assertfail)
	.align		4
        /*0010*/ 	.word	0x00000000
	.align		4
        /*0014*/ 	.word	0xfffffffe
	.align		4
        /*0018*/ 	.word	0x00000000
	.align		4
        /*001c*/ 	.word	0xfffffffd
	.align		4
        /*0020*/ 	.word	0x00000000
	.align		4
        /*0024*/ 	.word	0xfffffffc


//--------------------- .nv.constant4             --------------------------
	.section	.nv.constant4,"a",@progbits
	.align	8
	.align		8
.nv.constant4:
        /*0000*/ 	.dword	__assertfail
	.align		8
        /*0008*/ 	.dword	__unnamed_1
	.align		8
        /*0010*/ 	.dword	_ZN39_INTERNAL_fac60c22_4_k_cu_0d911eee_59704cuda3std3__45__cpo5beginE
	.align		8
        /*0018*/ 	.dword	_ZN39_INTERNAL_fac60c22_4_k_cu_0d911eee_59704cuda3std3__45__cpo3endE
	.align		8
        /*0020*/ 	.dword	_ZN39_INTERNAL_fac60c22_4_k_cu_0d911eee_59704cuda3std3__45__cpo6cbeginE
	.align		8
        /*0028*/ 	.dword	_ZN39_INTERNAL_fac60c22_4_k_cu_0d911eee_59704cuda3std3__45__cpo4cendE
	.align		8
        /*0030*/ 	.dword	_ZN39_INTERNAL_fac60c22_4_k_cu_0d911eee_59704cuda3std3__441_GLOBAL__N__fac60c22_4_k_cu_0d911eee_59706ignoreE
	.align		8
        /*0038*/ 	.dword	_ZN39_INTERNAL_fac60c22_4_k_cu_0d911eee_59704cuda3std3__419piecewise_constructE
	.align		8
        /*0040*/ 	.dword	_ZN39_INTERNAL_fac60c22_4_k_cu_0d911eee_59704cuda3std3__48in_placeE
	.align		8
        /*0048*/ 	.dword	_ZN39_INTERNAL_fac60c22_4_k_cu_0d911eee_59704cuda3std6ranges3__45__cpo4swapE
	.align		8
        /*0050*/ 	.dword	_ZN39_INTERNAL_fac60c22_4_k_cu_0d911eee_59704cuda3std6ranges3__45__cpo9iter_moveE
	.align		8
        /*0058*/ 	.dword	_ZN39_INTERNAL_fac60c22_4_k_cu_0d911eee_59704cute7productE
	.align		8
        /*0060*/ 	.dword	_ZN39_INTERNAL_fac60c22_4_k_cu_0d911eee_59704cute1_E
	.align		8
        /*0068*/ 	.dword	$str$22
	.align		8
        /*0070*/ 	.dword	$str$23


//--------------------- .text._ZN7cutlass13device_kernelINS_4gemm6kernel13GemmUniversalIN4cute5tupleIJiiiiEEENS1_10collective13CollectiveMmaINS1_34MainloopSm90TmaGmmaWarpSpecializedILi4ENS5_IJNS4_1CILi1EEENSA_ILi2EEESB_EEENS1_35KernelTmaWarpSpecializedCooperativeEEENS5_IJNSA_ILi256EEENSA_ILi128EEESH_EEEaNS5_IJlSB_lEEEaSJ_NS4_8TiledMMAINS4_8MMA_AtomIJNS4_4SM904GMMA27MMA_64x128x32_S32S8S8_SS_TNEEEENS4_6LayoutINS5_IJSC_SB_SB_EEENS5_IJSB_NSA_ILi0EEESS_EEEEENS5_IJNS4_10UnderscoreESV_SV_EEEEENS4_23SM90_TMA_LOAD_MULTICASTENS4_14ComposedLayoutINS4_7SwizzleILi3ELi4ELi3EEENS4_18smem_ptr_flag_bitsILi8EEENSQ_INS5_IJNSA_ILi8EEESH_EEENS5_IJSH_SB_EEEEEEEvNS4_8identityENS4_13SM90_TMA_LOADES18_vS19_EENS_8epilogue10collective6detail29Sm90TmaWarpSpecializedAdapterINS1D_15DefaultEpilogueIaSJ_SJ_NS1C_6thread17LinearCombinationIaLi1EiiLNS1H_9ScaleType4KindE0ELNS_15FloatRoundStyleE2EaEENS1_15EpilogueDefaultEEEEEvvEEEEvNT_6ParamsE --------------------------
	.section	.text._ZN7cutlass13device_kernelINS_4gemm6kernel13GemmUniversalIN4cute5tupleIJiiiiEEENS1_10collective13CollectiveMmaINS1_34MainloopSm90TmaGmmaWarpSpecializedILi4ENS5_IJNS4_1CILi1EEENSA_ILi2EEESB_EEENS1_35KernelTmaWarpSpecializedCooperativeEEENS5_IJNSA_ILi256EEENSA_ILi128EEESH_EEEaNS5_IJlSB_lEEEaSJ_NS4_8TiledMMAINS4_8MMA_AtomIJNS4_4SM904GMMA27MMA_64x128x32_S32S8S8_SS_TNEEEENS4_6LayoutINS5_IJSC_SB_SB_EEENS5_IJSB_NSA_ILi0EEESS_EEEEENS5_IJNS4_10UnderscoreESV_SV_EEEEENS4_23SM90_TMA_LOAD_MULTICASTENS4_14ComposedLayoutINS4_7SwizzleILi3ELi4ELi3EEENS4_18smem_ptr_flag_bitsILi8EEENSQ_INS5_IJNSA_ILi8EEESH_EEENS5_IJSH_SB_EEEEEEEvNS4_8identityENS4_13SM90_TMA_LOADES18_vS19_EENS_8epilogue10collective6detail29Sm90TmaWarpSpecializedAdapterINS1D_15DefaultEpilogueIaSJ_SJ_NS1C_6thread17LinearCombinationIaLi1EiiLNS1H_9ScaleType4KindE0ELNS_15FloatRoundStyleE2EaEENS1_15EpilogueDefaultEEEEEvvEEEEvNT_6ParamsE,"ax",@progbits
	.align	128
.text._ZN7cutlass13device_kernelINS_4gemm6kernel13GemmUniversalIN4cute5tupleIJiiiiEEENS1_10collective13CollectiveMmaINS1_34MainloopSm90TmaGmmaWarpSpecializedILi4ENS5_IJNS4_1CILi1EEENSA_ILi2EEESB_EEENS1_35KernelTmaWarpSpecializedCooperativeEEENS5_IJNSA_ILi256EEENSA_ILi128EEESH_EEEaNS5_IJlSB_lEEEaSJ_NS4_8TiledMMAINS4_8MMA_AtomIJNS4_4SM904GMMA27MMA_64x128x32_S32S8S8_SS_TNEEEENS4_6LayoutINS5_IJSC_SB_SB_EEENS5_IJSB_NSA_ILi0EEESS_EEEEENS5_IJNS4_10UnderscoreESV_SV_EEEEENS4_23SM90_TMA_LOAD_MULTICASTENS4_14ComposedLayoutINS4_7SwizzleILi3ELi4ELi3EEENS4_18smem_ptr_flag_bitsILi8EEENSQ_INS5_IJNSA_ILi8EEESH_EEENS5_IJSH_SB_EEEEEEEvNS4_8identityENS4_13SM90_TMA_LOADES18_vS19_EENS_8epilogue10collective6detail29Sm90TmaWarpSpecializedAdapterINS1D_15DefaultEpilogueIaSJ_SJ_NS1C_6thread17LinearCombinationIaLi1EiiLNS1H_9ScaleType4KindE0ELNS_15FloatRoundStyleE2EaEENS1_15EpilogueDefaultEEEEEvvEEEEvNT_6ParamsE:
        .type           _ZN7cutlass13device_kernelINS_4gemm6kernel13GemmUniversalIN4cute5tupleIJiiiiEEENS1_10collective13CollectiveMmaINS1_34MainloopSm90TmaGmmaWarpSpecializedILi4ENS5_IJNS4_1CILi1EEENSA_ILi2EEESB_EEENS1_35KernelTmaWarpSpecializedCooperativeEEENS5_IJNSA_ILi256EEENSA_ILi128EEESH_EEEaNS5_IJlSB_lEEEaSJ_NS4_8TiledMMAINS4_8MMA_AtomIJNS4_4SM904GMMA27MMA_64x128x32_S32S8S8_SS_TNEEEENS4_6LayoutINS5_IJSC_SB_SB_EEENS5_IJSB_NSA_ILi0EEESS_EEEEENS5_IJNS4_10UnderscoreESV_SV_EEEEENS4_23SM90_TMA_LOAD_MULTICASTENS4_14ComposedLayoutINS4_7SwizzleILi3ELi4ELi3EEENS4_18smem_ptr_flag_bitsILi8EEENSQ_INS5_IJNSA_ILi8EEESH_EEENS5_IJSH_SB_EEEEEEEvNS4_8identityENS4_13SM90_TMA_LOADES18_vS19_EENS_8epilogue10collective6detail29Sm90TmaWarpSpecializedAdapterINS1D_15DefaultEpilogueIaSJ_SJ_NS1C_6thread17LinearCombinationIaLi1EiiLNS1H_9ScaleType4KindE0ELNS_15FloatRoundStyleE2EaEENS1_15EpilogueDefaultEEEEEvvEEEEvNT_6ParamsE,@function
        .size           _ZN7cutlass13device_kernelINS_4gemm6kernel13GemmUniversalIN4cute5tupleIJiiiiEEENS1_10collective13CollectiveMmaINS1_34MainloopSm90TmaGmmaWarpSpecializedILi4ENS5_IJNS4_1CILi1EEENSA_ILi2EEESB_EEENS1_35KernelTmaWarpSpecializedCooperativeEEENS5_IJNSA_ILi256EEENSA_ILi128EEESH_EEEaNS5_IJlSB_lEEEaSJ_NS4_8TiledMMAINS4_8MMA_AtomIJNS4_4SM904GMMA27MMA_64x128x32_S32S8S8_SS_TNEEEENS4_6LayoutINS5_IJSC_SB_SB_EEENS5_IJSB_NSA_ILi0EEESS_EEEEENS5_IJNS4_10UnderscoreESV_SV_EEEEENS4_23SM90_TMA_LOAD_MULTICASTENS4_14ComposedLayoutINS4_7SwizzleILi3ELi4ELi3EEENS4_18smem_ptr_flag_bitsILi8EEENSQ_INS5_IJNSA_ILi8EEESH_EEENS5_IJSH_SB_EEEEEEEvNS4_8identityENS4_13SM90_TMA_LOADES18_vS19_EENS_8epilogue10collective6detail29Sm90TmaWarpSpecializedAdapterINS1D_15DefaultEpilogueIaSJ_SJ_NS1C_6thread17LinearCombinationIaLi1EiiLNS1H_9ScaleType4KindE0ELNS_15FloatRoundStyleE2EaEENS1_15EpilogueDefaultEEEEEvvEEEEvNT_6ParamsE,(.L_x_329 - _ZN7cutlass13device_kernelINS_4gemm6kernel13GemmUniversalIN4cute5tupleIJiiiiEEENS1_10collective13CollectiveMmaINS1_34MainloopSm90TmaGmmaWarpSpecializedILi4ENS5_IJNS4_1CILi1EEENSA_ILi2EEESB_EEENS1_35KernelTmaWarpSpecializedCooperativeEEENS5_IJNSA_ILi256EEENSA_ILi128EEESH_EEEaNS5_IJlSB_lEEEaSJ_NS4_8TiledMMAINS4_8MMA_AtomIJNS4_4SM904GMMA27MMA_64x128x32_S32S8S8_SS_TNEEEENS4_6LayoutINS5_IJSC_SB_SB_EEENS5_IJSB_NSA_ILi0EEESS_EEEEENS5_IJNS4_10UnderscoreESV_SV_EEEEENS4_23SM90_TMA_LOAD_MULTICASTENS4_14ComposedLayoutINS4_7SwizzleILi3ELi4ELi3EEENS4_18smem_ptr_flag_bitsILi8EEENSQ_INS5_IJNSA_ILi8EEESH_EEENS5_IJSH_SB_EEEEEEEvNS4_8identityENS4_13SM90_TMA_LOADES18_vS19_EENS_8epilogue10collective6detail29Sm90TmaWarpSpecializedAdapterINS1D_15DefaultEpilogueIaSJ_SJ_NS1C_6thread17LinearCombinationIaLi1EiiLNS1H_9ScaleType4KindE0ELNS_15FloatRoundStyleE2EaEENS1_15EpilogueDefaultEEEEEvvEEEEvNT_6ParamsE)
        .other          _ZN7cutlass13device_kernelINS_4gemm6kernel13GemmUniversalIN4cute5tupleIJiiiiEEENS1_10collective13CollectiveMmaINS1_34MainloopSm90TmaGmmaWarpSpecializedILi4ENS5_IJNS4_1CILi1EEENSA_ILi2EEESB_EEENS1_35KernelTmaWarpSpecializedCooperativeEEENS5_IJNSA_ILi256EEENSA_ILi128EEESH_EEEaNS5_IJlSB_lEEEaSJ_NS4_8TiledMMAINS4_8MMA_AtomIJNS4_4SM904GMMA27MMA_64x128x32_S32S8S8_SS_TNEEEENS4_6LayoutINS5_IJSC_SB_SB_EEENS5_IJSB_NSA_ILi0EEESS_EEEEENS5_IJNS4_10UnderscoreESV_SV_EEEEENS4_23SM90_TMA_LOAD_MULTICASTENS4_14ComposedLayoutINS4_7SwizzleILi3ELi4ELi3EEENS4_18smem_ptr_flag_bitsILi8EEENSQ_INS5_IJNSA_ILi8EEESH_EEENS5_IJSH_SB_EEEEEEEvNS4_8identityENS4_13SM90_TMA_LOADES18_vS19_EENS_8epilogue10collective6detail29Sm90TmaWarpSpecializedAdapterINS1D_15DefaultEpilogueIaSJ_SJ_NS1C_6thread17LinearCombinationIaLi1EiiLNS1H_9ScaleType4KindE0ELNS_15FloatRoundStyleE2EaEENS1_15EpilogueDefaultEEEEEvvEEEEvNT_6ParamsE,@"STO_CUDA_ENTRY STV_DEFAULT"
_ZN7cutlass13device_kernelINS_4gemm6kernel13GemmUniversalIN4cute5tupleIJiiiiEEENS1_10collective13CollectiveMmaINS1_34MainloopSm90TmaGmmaWarpSpecializedILi4ENS5_IJNS4_1CILi1EEENSA_ILi2EEESB_EEENS1_35KernelTmaWarpSpecializedCooperativeEEENS5_IJNSA_ILi256EEENSA_ILi128EEESH_EEEaNS5_IJlSB_lEEEaSJ_NS4_8TiledMMAINS4_8MMA_AtomIJNS4_4SM904GMMA27MMA_64x128x32_S32S8S8_SS_TNEEEENS4_6LayoutINS5_IJSC_SB_SB_EEENS5_IJSB_NSA_ILi0EEESS_EEEEENS5_IJNS4_10UnderscoreESV_SV_EEEEENS4_23SM90_TMA_LOAD_MULTICASTENS4_14ComposedLayoutINS4_7SwizzleILi3ELi4ELi3EEENS4_18smem_ptr_flag_bitsILi8EEENSQ_INS5_IJNSA_ILi8EEESH_EEENS5_IJSH_SB_EEEEEEEvNS4_8identityENS4_13SM90_TMA_LOADES18_vS19_EENS_8epilogue10collective6detail29Sm90TmaWarpSpecializedAdapterINS1D_15DefaultEpilogueIaSJ_SJ_NS1C_6thread17LinearCombinationIaLi1EiiLNS1H_9ScaleType4KindE0ELNS_15FloatRoundStyleE2EaEENS1_15EpilogueDefaultEEEEEvvEEEEvNT_6ParamsE:
[----:B------:R-:W0:Y:S01]  /*0000*/  LDC R1, c[0x0][0x28] ;  /* 0x00000a00ff017b82 */ /* 0x000e220000000800 */
[----:B------:R-:W1:Y:S01]  /*0010*/  S2R R18, SR_TID.X ;  /* 0x0000000000127919 */ /* 0x000e620000002100 */
[----:B------:R-:W-:Y:S01]  /*0020*/  ELECT P0, URZ, PT ;  /* 0x00000000003f782f */ /* 0x000fe20003800000 */
[----:B------:R-:W-:Y:S01]  /*0030*/  BSSY B0, `(.L_x_0) ;  /* 0x000000f000007945 */ /* 0x000fe20003800000 */
[--C-:B-1----:R-:W-:Y:S02]  /*0040*/  SHF.R.U32.HI R0, RZ, 0x5, R18.reuse ;  /* 0x00000005ff007819 */ /* 0x102fe40000011612 */
[----:B------:R-:W-:-:S03]  /*0050*/  SHF.R.U32.HI R3, RZ, 0x7, R18 ;  /* 0x00000007ff037819 */ /* 0x000fc60000011612 */
[----:B------:R-:W1:Y:S04]  /*0060*/  SHFL.IDX PT, R2, R0, RZ, 0x1f ;  /* 0x00001fff00027589 */ /* 0x000e6800000e0000 */
[----:B------:R2:W3:Y:S01]  /*0070*/  SHFL.IDX PT, R5, R3, RZ, 0x1f ;  /* 0x00001fff03057589 */ /* 0x0004e200000e0000 */
[----:B-1----:R-:W-:-:S13]  /*0080*/  ISETP.NE.OR P0, PT, R2, RZ, !P0 ;  /* 0x000000ff0200720c */ /* 0x002fda0004705670 */
[----:B0-23--:R-:W-:Y:S05]  /*0090*/  @P0 BRA `(.L_x_1) ;  /* 0x0000000000200947 */ /* 0x00dfea0003800000 */
[----:B------:R-:W-:Y:S02]  /*00a0*/  ULDC.64 UR4, c[0x0][0x198] ;  /* 0x0000660000047ab9 */ /* 0x000fe40000000a00 */
[----:B------:R-:W-:Y:S02]  /*00b0*/  UIADD3 UR6, UP0, UR4, 0xf0, URZ ;  /* 0x000000f004067890 */ /* 0x000fe4000ff1e03f */
[----:B------:R-:W-:Y:S02]  /*00c0*/  UIADD3 UR4, UP1, UR4, 0x1f0, URZ ;  /* 0x000001f004047890 */ /* 0x000fe4000ff3e03f */
[----:B------:R-:W-:Y:S02]  /*00d0*/  UIADD3.X UR7, URZ, UR5, URZ, UP0, !UPT ;  /* 0x000000053f077290 */ /* 0x000fe400087fe43f */
[----:B------:R-:W-:-:S07]  /*00e0*/  UIADD3.X UR5, URZ, UR5, URZ, UP1, !UPT ;  /* 0x000000053f057290 */ /* 0x000fce0008ffe43f */
[----:B------:R0:W-:Y:S02]  /*00f0*/  UTMACCTL.PF [UR6] ;  /* 0x00000000060079b9 */ /* 0x0001e40008040000 */
[----:B------:R0:W-:Y:S02]  /*0100*/  UTMACCTL.PF [UR4] ;  /* 0x00000000040079b9 */ /* 0x0001e40008040000 */
[----:B0-----:R-:W-:Y:S01]  /*0110*/  NOP ;  /* 0x0000000000007918 */ /* 0x001fe20000000000 */
.L_x_1:
[----:B------:R-:W-:Y:S05]  /*0120*/  BSYNC B0 ;  /* 0x0000000000007941 */ /* 0x000fea0003800000 */
.L_x_0:
[----:B------:R-:W0:Y:S02]  /*0130*/  SHFL.IDX PT, R3, R0, RZ, 0x1f ;  /* 0x00001fff00037589 */ /* 0x000e2400000e0000 */
[----:B0-----:R-:W-:-:S13]  /*0140*/  ISETP.NE.AND P0, PT, R3, RZ, PT ;  /* 0x000000ff0300720c */ /* 0x001fda0003f05270 */
[----:B------:R-:W-:Y:S05]  /*0150*/  @P0 BRA `(.L_x_2) ;  /* 0x0000000000580947 */ /* 0x000fea0003800000 */
[----:B------:R-:W0:Y:S01]  /*0160*/  S2UR UR8, SR_CgaCtaId ;  /* 0x00000000000879c3 */ /* 0x000e220000008800 */
[----:B------:R-:W-:Y:S01]  /*0170*/  UMOV UR4, 0x400 ;  /* 0x0000040000047882 */ /* 0x000fe20000000000 */
[----:B------:R-:W-:Y:S01]  /*0180*/  UMOV UR5, 0x1 ;  /* 0x0000000100057882 */ /* 0x000fe20000000000 */
[----:B------:R-:W-:Y:S01]  /*0190*/  UMOV UR6, 0x4 ;  /* 0x0000000400067882 */ /* 0x000fe20000000000 */
[----:B------:R-:W-:Y:S01]  /*01a0*/  ELECT P0, URZ, PT ;  /* 0x00000000003f782f */ /* 0x000fe20003800000 */
[----:B------:R-:W-:-:S04]  /*01b0*/  UIADD3 UR6, -UR6, 0x100000, URZ ;  /* 0x0010000006067890 */ /* 0x000fc8000fffe13f */
[----:B------:R-:W-:Y:S02]  /*01c0*/  USHF.L.U32 UR7, UR6, 0xb, URZ ;  /* 0x0000000b06077899 */ /* 0x000fe4000800063f */
[----:B------:R-:W-:Y:S02]  /*01d0*/  USHF.L.U32 UR6, UR6, 0x1, URZ ;  /* 0x0000000106067899 */ /* 0x000fe4000800063f */
[----:B0-----:R-:W-:Y:S02]  /*01e0*/  ULEA UR8, UR8, UR4, 0x18 ;  /* 0x0000000408087291 */ /* 0x001fe4000f8ec03f */
[----:B------:R-:W-:-:S04]  /*01f0*/  UIADD3 UR4, -UR5, 0x100000, URZ ;  /* 0x0010000005047890 */ /* 0x000fc8000fffe13f */
[----:B------:R-:W-:Y:S02]  /*0200*/  USHF.L.U32 UR5, UR4, 0xb, URZ ;  /* 0x0000000b04057899 */ /* 0x000fe4000800063f */
[----:B------:R-:W-:Y:S01]  /*0210*/  USHF.L.U32 UR4, UR4, 0x1, URZ ;  /* 0x0000000104047899 */ /* 0x000fe2000800063f */
[----:B------:R-:W0:Y:S11]  /*0220*/  FENCE.VIEW.ASYNC.S ;  /* 0x00000000000073c6 */ /* 0x000e360000000000 */
[----:B0-----:R0:W1:Y:S01]  /*0230*/  SYNCS.EXCH.64 URZ, [UR8], UR4 ;  /* 0x00000004083f75b2 */ /* 0x0010620008000100 */
[----:B------:R0:W2:Y:S01]  /*0240*/  SYNCS.EXCH.64 URZ, [UR8+0x20], UR6 ;  /* 0x00002006083f75b2 */ /* 0x0000a20008000100 */
[----:B------:R0:W3:Y:S01]  /*0250*/  SYNCS.EXCH.64 URZ, [UR8+0x8], UR4 ;  /* 0x00000804083f75b2 */ /* 0x0000e20008000100 */
[----:B------:R0:W4:Y:S01]  /*0260*/  SYNCS.EXCH.64 URZ, [UR8+0x28], UR6 ;  /* 0x00002806083f75b2 */ /* 0x0001220008000100 */
[----:B------:R0:W0:Y:S01]  /*0270*/  SYNCS.EXCH.64 URZ, [UR8+0x10], UR4 ;  /* 0x00001004083f75b2 */ /* 0x0000220008000100 */
[----:B------:R0:W0:Y:S01]  /*0280*/  SYNCS.EXCH.64 URZ, [UR8+0x30], UR6 ;  /* 0x00003006083f75b2 */ /* 0x0000220008000100 */
[----:B------:R0:W0:Y:S01]  /*0290*/  SYNCS.EXCH.64 URZ, [UR8+0x18], UR4 ;  /* 0x00001804083f75b2 */ /* 0x0000220008000100 */
[----:B------:R0:W0:Y:S01]  /*02a0*/  SYNCS.EXCH.64 URZ, [UR8+0x38], UR6 ;  /* 0x00003806083f75b2 */ /* 0x0000220008000100 */
[----:B------:R-:W-:Y:S01]  /*02b0*/  NOP ;  /* 0x0000000000007918 */ /* 0x000fe20000000000 */
.L_x_2:
[----:B------:R-:W-:Y:S01]  /*02c0*/  SHF.R.S32.HI R7, RZ, 0x1f, R18 ;  /* 0x0000001fff077819 */ /* 0x000fe20000011412 */
[----:B------:R-:W5:Y:S01]  /*02d0*/  SHFL.IDX PT, R0, R0, RZ, 0x1f ;  /* 0x00001fff00007589 */ /* 0x000f6200000e0000 */
[----:B0-----:R-:W0:Y:S01]  /*02e0*/  S2UR UR8, SR_CTAID.X ;  /* 0x00000000000879c3 */ /* 0x001e220000002500 */
[----:B------:R-:W-:Y:S02]  /*02f0*/  ELECT P0, URZ, PT ;  /* 0x00000000003f782f */ /* 0x000fe40003800000 */
[----:B------:R-:W-:Y:S01]  /*0300*/  LEA.HI R7, R7, R18, RZ, 0x7 ;  /* 0x0000001207077211 */ /* 0x000fe200078f38ff */
[----:B------:R-:W1:Y:S01]  /*0310*/  S2R R4, SR_CTAID.Y ;  /* 0x0000000000047919 */ /* 0x000e620000002600 */
[----:B------:R-:W-:Y:S01]  /*0320*/  ULDC UR4, c[0x0][0x154] ;  /* 0x0000550000047ab9 */ /* 0x000fe20000000800 */
[----:B------:R-:W-:Y:S01]  /*0330*/  NOP ;  /* 0x0000000000007918 */ /* 0x000fe20000000000 */
[----:B------:R-:W-:Y:S01]  /*0340*/  LOP3.LUT R7, R7, 0xffffff80, RZ, 0xc0, !PT ;  /* 0xffffff8007077812 */ /* 0x000fe200078ec0ff */
[----:B------:R-:W-:Y:S01]  /*0350*/  NOP ;  /* 0x0000000000007918 */ /* 0x000fe20000000000 */
[----:B------:R-:W2:Y:S03]  /*0360*/  LDC R13, c[0x0][0x140] ;  /* 0x00005000ff0d7b82 */ /* 0x000ea60000000800 */
[----:B------:R-:W-:-:S05]  /*0370*/  IMAD.IADD R7, R18, 0x1, -R7 ;  /* 0x0000000112077824 */ /* 0x000fca00078e0a07 */
[----:B------:R-:W-:Y:S01]  /*0380*/  SHF.R.S32.HI R6, RZ, 0x1f, R7 ;  /* 0x0000001fff067819 */ /* 0x000fe20000011407 */
[----:B------:R-:W3:Y:S01]  /*0390*/  LDC R10, c[0x0][0x144] ;  /* 0x00005100ff0a7b82 */ /* 0x000ee20000000800 */
[----:B------:R-:W-:Y:S02]  /*03a0*/  LOP3.LUT P2, RZ, R7, 0x7, RZ, 0xc0, !PT ;  /* 0x0000000707ff7812 */ /* 0x000fe4000784c0ff */
[----:B------:R-:W-:Y:S02]  /*03b0*/  LEA.HI R6, R6, R7, RZ, 0x3 ;  /* 0x0000000706067211 */ /* 0x000fe400078f18ff */
[----:B-----5:R-:W-:Y:S02]  /*03c0*/  ISETP.NE.OR P0, PT, R0, RZ, !P0 ;  /* 0x000000ff0000720c */ /* 0x020fe40004705670 */
[--C-:B------:R-:W-:Y:S02]  /*03d0*/  SHF.R.S32.HI R0, RZ, 0x3, R6.reuse ;  /* 0x00000003ff007819 */ /* 0x100fe40000011406 */
[----:B------:R-:W-:-:S02]  /*03e0*/  SHF.R.S32.HI R9, RZ, 0x1f, R6 ;  /* 0x0000001fff097819 */ /* 0x000fc40000011406 */
[----:B------:R-:W-:Y:S02]  /*03f0*/  SHF.R.S32.HI R6, RZ, 0x1f, R3 ;  /* 0x0000001fff067819 */ /* 0x000fe40000011403 */
[----:B------:R-:W-:Y:S02]  /*0400*/  LEA.HI R9, R9, R0, RZ, 0x2 ;  /* 0x0000000009097211 */ /* 0x000fe400078f10ff */
[----:B------:R-:W-:Y:S02]  /*0410*/  LEA.HI R6, R6, R3, RZ, 0x2 ;  /* 0x0000000306067211 */ /* 0x000fe400078f10ff */
[----:B-1----:R-:W-:Y:S01]  /*0420*/  I2FP.F32.U32 R8, R4 ;  /* 0x0000000400087245 */ /* 0x002fe20000201000 */
[----:B------:R-:W-:Y:S01]  /*0430*/  VOTEU.ALL UP0, P0 ;  /* 0x00000000003f7886 */ /* 0x000fe20000000000 */
[----:B------:R-:W-:Y:S01]  /*0440*/  LOP3.LUT R6, R6, 0x3ffffffc, RZ, 0xc0, !PT ;  /* 0x3ffffffc06067812 */ /* 0x000fe200078ec0ff */
[----:B------:R-:W-:Y:S01]  /*0450*/  VOTEU.ALL UP1, P0 ;  /* 0x00000000003f7886 */ /* 0x000fe20000020000 */
[----:B------:R-:W-:Y:S01]  /*0460*/  LOP3.LUT R9, R9, 0xfffffffc, RZ, 0xc0, !PT ;  /* 0xfffffffc09097812 */ /* 0x000fe200078ec0ff */
[----:B------:R-:W-:Y:S01]  /*0470*/  FMUL R12, R8, UR4 ;  /* 0x00000004080c7c20 */ /* 0x000fe20008400000 */
[----:B------:R-:W1:Y:S01]  /*0480*/  @!UP0 S2UR UR7, SR_CgaCtaId ;  /* 0x00000000000789c3 */ /* 0x000e620000008800 */
[----:B------:R-:W-:Y:S01]  /*0490*/  IMAD.IADD R11, R3, 0x1, -R6 ;  /* 0x00000001030b7824 */ /* 0x000fe200078e0a06 */
[----:B0-----:R-:W-:Y:S01]  /*04a0*/  I2FP.F32.U32 R6, UR8 ;  /* 0x0000000800067c45 */ /* 0x001fe20008201000 */
[----:B------:R-:W-:Y:S01]  /*04b0*/  IMAD.IADD R0, R0, 0x1, -R9 ;  /* 0x0000000100007824 */ /* 0x000fe200078e0a09 */
[----:B------:R-:W-:Y:S01]  /*04c0*/  ULDC UR4, c[0x0][0x150] ;  /* 0x0000540000047ab9 */ /* 0x000fe20000000800 */
[----:B------:R-:W0:Y:S01]  /*04d0*/  F2I.U32.TRUNC.NTZ R12, R12 ;  /* 0x0000000c000c7305 */ /* 0x000e22000020f000 */
[----:B------:R-:W-:Y:S01]  /*04e0*/  SHF.R.S32.HI R3, RZ, 0x1f, R2 ;  /* 0x0000001fff037819 */ /* 0x000fe20000011402 */
[----:B------:R-:W-:Y:S01]  /*04f0*/  FMUL R8, R6, UR4 ;  /* 0x0000000406087c20 */ /* 0x000fe20008400000 */
[----:B------:R-:W5:Y:S01]  /*0500*/  LDC R9, c[0x0][0x148] ;  /* 0x00005200ff097b82 */ /* 0x000f620000000800 */
[----:B------:R-:W-:Y:S01]  /*0510*/  IMAD R11, R11, 0x4, R0 ;  /* 0x000000040b0b7824 */ /* 0x000fe200078e0200 */
[----:B------:R-:W-:Y:S01]  /*0520*/  LEA.HI R3, R3, R2, RZ, 0x2 ;  /* 0x0000000203037211 */ /* 0x000fe200078f10ff */
[----:B------:R-:W-:Y:S01]  /*0530*/  UMOV UR4, 0x20 ;  /* 0x0000002000047882 */ /* 0x000fe20000000000 */
[----:B------:R-:W-:Y:S01]  /*0540*/  @!UP0 UMOV UR6, 0x400 ;  /* 0x0000040000068882 */ /* 0x000fe20000000000 */
[----:B------:R-:W4:Y:S01]  /*0550*/  F2I.U32.TRUNC.NTZ R8, R8 ;  /* 0x0000000800087305 */ /* 0x000f22000020f000 */
[----:B------:R-:W-:Y:S01]  /*0560*/  LOP3.LUT R3, R3, 0xfffffffc, RZ, 0xc0, !PT ;  /* 0xfffffffc03037812 */ /* 0x000fe200078ec0ff */
[----:B------:R-:W-:Y:S01]  /*0570*/  IMAD.SHL.U32 R6, R11, 0x4, RZ ;  /* 0x000000040b067824 */ /* 0x000fe200078e00ff */
[----:B------:R-:W-:-:S04]  /*0580*/  @!UP0 UIADD3 UR4, -UR4, 0x100000, URZ ;  /* 0x0010000004048890 */ /* 0x000fc8000fffe13f */
[----:B------:R-:W-:Y:S02]  /*0590*/  @!UP0 USHF.L.U32 UR5, UR4, 0xb, URZ ;  /* 0x0000000b04058899 */ /* 0x000fe4000800063f */
[----:B------:R-:W-:Y:S01]  /*05a0*/  @!UP0 USHF.L.U32 UR4, UR4, 0x1, URZ ;  /* 0x0000000104048899 */ /* 0x000fe2000800063f */
[----:B--2---:R-:W-:Y:S01]  /*05b0*/  ISETP.EQ.U32.AND P3, PT, R13, 0x1, PT ;  /* 0x000000010d00780c */ /* 0x004fe20003f62070 */
[----:B------:R-:W-:Y:S01]  /*05c0*/  IMAD.IADD R0, R2, 0x1, -R3 ;  /* 0x0000000102007824 */ /* 0x000fe200078e0a03 */
[----:B------:R-:W-:Y:S01]  /*05d0*/  LOP3.LUT R23, R11, 0xc, R6, 0x78, !PT ;  /* 0x0000000c0b177812 */ /* 0x000fe200078e7806 */
[----:B0-----:R-:W-:Y:S01]  /*05e0*/  IMAD.MOV R14, RZ, RZ, -R12 ;  /* 0x000000ffff0e7224 */ /* 0x001fe200078e0a0c */
[----:B-1----:R-:W-:Y:S02]  /*05f0*/  @!UP0 ULEA UR6, UR7, UR6, 0x18 ;  /* 0x0000000607068291 */ /* 0x002fe4000f8ec03f */
[C---:B------:R-:W-:Y:S01]  /*0600*/  ISETP.NE.AND P1, PT, R0.reuse, 0x3, PT ;  /* 0x000000030000780c */ /* 0x040fe20003f25270 */
[----:B------:R-:W-:Y:S01]  /*0610*/  VOTEU.ALL UP0, P0 ;  /* 0x00000000003f7886 */ /* 0x000fe20000000000 */
[----:B------:R-:W-:Y:S01]  /*0620*/  ISETP.LT.U32.AND P0, PT, R23, 0x2, !P2 ;  /* 0x000000021700780c */ /* 0x000fe20005701070 */
[----:B----4-:R-:W-:Y:S01]  /*0630*/  IMAD.MOV R3, RZ, RZ, -R8 ;  /* 0x000000ffff037224 */ /* 0x010fe200078e0a08 */
[----:B------:R-:W-:Y:S01]  /*0640*/  ISETP.EQ.OR P1, PT, R0, RZ, !P1 ;  /* 0x000000ff0000720c */ /* 0x000fe20004f22670 */
[C---:B------:R-:W-:Y:S01]  /*0650*/  VIADD R8, R5.reuse, 0xffffffff ;  /* 0xffffffff05087836 */ /* 0x040fe20000000000 */
[----:B------:R-:W-:Y:S01]  /*0660*/  ISETP.NE.AND P2, PT, R5, RZ, PT ;  /* 0x000000ff0500720c */ /* 0x000fe20003f45270 */
[----:B-----5:R-:W-:Y:S01]  /*0670*/  IMAD R2, R9, R14, R4 ;  /* 0x0000000e09027224 */ /* 0x020fe200078e0204 */
[----:B------:R-:W-:Y:S01]  /*0680*/  ISETP.EQ.AND P1, PT, R5, RZ, P1 ;  /* 0x000000ff0500720c */ /* 0x000fe20000f22270 */
[----:B---3--:R-:W-:Y:S01]  /*0690*/  IMAD R3, R10, R3, UR8 ;  /* 0x000000080a037e24 */ /* 0x008fe2000f8e0203 */
[----:B------:R-:W-:Y:S01]  /*06a0*/  ISETP.GE.U32.AND P5, PT, R8, 0x2, PT ;  /* 0x000000020800780c */ /* 0x000fe20003fa6070 */
[----:B------:R-:W0:Y:S02]  /*06b0*/  FENCE.VIEW.ASYNC.S ;  /* 0x00000000000073c6 */ /* 0x000e240000000000 */
[----:B0-----:R0:W1:Y:S01]  /*06c0*/  @!UP0 SYNCS.EXCH.64 URZ, [UR6+0x50], UR4 ;  /* 0x00005004063f85b2 */ /* 0x0010620008000100 */
[----:B------:R-:W-:-:S02]  /*06d0*/  ISETP.NE.AND P4, PT, R2, R23, PT ;  /* 0x000000170200720c */ /* 0x000fc40003f85270 */
[----:B------:R-:W-:Y:S02]  /*06e0*/  SEL R19, RZ, 0x1, !P1 ;  /* 0x00000001ff137807 */ /* 0x000fe40004800000 */
[----:B------:R-:W-:Y:S02]  /*06f0*/  ISETP.EQ.OR P4, PT, R3, RZ, !P4 ;  /* 0x000000ff0300720c */ /* 0x000fe40006782670 */
[----:B------:R-:W-:Y:S02]  /*0700*/  SEL R19, R19, 0x2, P5 ;  /* 0x0000000213137807 */ /* 0x000fe40002800000 */
[----:B------:R-:W-:-:S04]  /*0710*/  PLOP3.LUT P0, PT, P0, P4, PT, 0x80, 0x0 ;  /* 0x000000000000781c */ /* 0x000fc80000709070 */
[----:B------:R-:W-:Y:S01]  /*0720*/  P2R R157, PR, RZ, 0x1 ;  /* 0x00000001ff9d7803 */ /* 0x000fe20000000000 */
[----:B------:R0:W2:Y:S01]  /*0730*/  @!UP1 SYNCS.EXCH.64 URZ, [UR6+0x58], UR4 ;  /* 0x00005804063f95b2 */ /* 0x0000a20008000100 */
[----:B------:R-:W-:Y:S01]  /*0740*/  NOP ;  /* 0x0000000000007918 */ /* 0x000fe20000000000 */
[----:B------:R-:W-:Y:S06]  /*0750*/  @!P3 BRA `(.L_x_3) ;  /* 0x000000000008b947 */ /* 0x000fec0003800000 */
[----:B-12---:R-:W-:Y:S01]  /*0760*/  UCGABAR_ARV ;  /* 0x00000000000079c7 */ /* 0x006fe20008000000 */
[----:B------:R-:W-:Y:S05]  /*0770*/  BRA `(.L_x_4) ;  /* 0x0000000000047947 */ /* 0x000fea0003800000 */
.L_x_3:
[----:B-12---:R-:W-:Y:S01]  /*0780*/  NOP ;  /* 0x0000000000007918 */ /* 0x006fe20000000000 */
.L_x_4:
[----:B------:R-:W1:Y:S01]  /*0790*/  LDC R2, c[0x0][0x65c] ;  /* 0x00019700ff027b82 */ /* 0x000e620000000800 */
[----:B------:R-:W-:Y:S02]  /*07a0*/  IMAD.U32 R6, RZ, RZ, UR8 ;  /* 0x00000008ff067e24 */ /* 0x000fe4000f8e00ff */
[----:B------:R-:W-:Y:S01]  /*07b0*/  IMAD.MOV.U32 R7, RZ, RZ, RZ ;  /* 0x000000ffff077224 */ /* 0x000fe200078e00ff */
[----:B-1----:R-:W-:-:S04]  /*07c0*/  ISETP.NE.AND P1, PT, R2, 0x1, PT ;  /* 0x000000010200780c */ /* 0x002fc80003f25270 */
[----:B------:R-:W-:-:S09]  /*07d0*/  P2R R5, PR, RZ, 0x2 ;  /* 0x00000002ff057803 */ /* 0x000fd20000000000 */
[----:B------:R-:W1:Y:S01]  /*07e0*/  @P1 LDC R17, c[0x0][0x10] ;  /* 0x00000400ff111b82 */ /* 0x000e620000000800 */
[----:B------:R-:W-:Y:S02]  /*07f0*/  @P1 IMAD.MOV.U32 R5, RZ, RZ, RZ ;  /* 0x000000ffff051224 */ /* 0x000fe400078e00ff */
[----:B------:R-:W-:-:S05]  /*0800*/  @P1 IMAD.MOV.U32 R13, RZ, RZ, RZ ;  /* 0x000000ffff0d1224 */ /* 0x000fca00078e00ff */
[----:B------:R-:W2:Y:S01]  /*0810*/  @!P1 LDC R11, c[0x0][0xc] ;  /* 0x00000300ff0b9b82 */ /* 0x000ea20000000800 */
[----:B-1----:R-:W-:-:S04]  /*0820*/  @P1 IMAD.WIDE.U32 R16, R17, UR8, R4 ;  /* 0x0000000811101c25 */ /* 0x002fc8000f8e0004 */
[----:B------:R-:W-:Y:S02]  /*0830*/  @P1 IMAD.IADD R17, R17, 0x1, R13 ;  /* 0x0000000111111824 */ /* 0x000fe400078e020d */
[----:B--2---:R-:W-:-:S04]  /*0840*/  @!P1 IMAD.WIDE.U32 R6, R4, R11, R6 ;  /* 0x0000000b04069225 */ /* 0x004fc800078e0006 */
[----:B------:R-:W-:Y:S02]  /*0850*/  @!P1 IMAD.MOV.U32 R16, RZ, RZ, R6 ;  /* 0x000000ffff109224 */ /* 0x000fe400078e0006 */
[----:B------:R-:W-:Y:S01]  /*0860*/  @!P1 IMAD.MOV.U32 R17, RZ, RZ, R7 ;  /* 0x000000ffff119224 */ /* 0x000fe200078e0007 */
[----:B------:R-:W-:Y:S06]  /*0870*/  @!P3 BRA `(.L_x_5) ;  /* 0x00000000000cb947 */ /* 0x000fec0003800000 */
[----:B------:R-:W-:Y:S01]  /*0880*/  UCGABAR_WAIT ;  /* 0x0000000000007dc7 */ /* 0x000fe20008000000 */
[----:B------:R-:W-:Y:S01]  /*0890*/  CCTL.IVALL ;  /* 0x00000000ff00798f */ /* 0x000fe20002000000 */
[----:B------:R-:W-:Y:S05]  /*08a0*/  BRA `(.L_x_6) ;  /* 0x0000000000047947 */ /* 0x000fea0003800000 */
.L_x_5:
[----:B------:R-:W-:Y:S06]  /*08b0*/  BAR.SYNC.DEFER_BLOCKING 0x0 ;  /* 0x0000000000007b1d */ /* 0x000fec0000010000 */
.L_x_6:
[----:B------:R-:W-:Y:S05]  /*08c0*/  @!P2 BRA `(.L_x_7) ;  /* 0x000000840004a947 */ /* 0x000fea0003800000 */
[----:B------:R-:W-:-:S13]  /*08d0*/  ISETP.GT.U32.AND P0, PT, R8, 0x1, PT ;  /* 0x000000010800780c */ /* 0x000fda0003f04070 */
[----:B0-----:R-:W-:Y:S05]  /*08e0*/  @P0 EXIT ;  /* 0x000000000000094d */ /* 0x001fea0003800000 */
[----:B------:R-:W-:Y:S01]  /*08f0*/  ULDC.64 UR4, c[0x0][0x650] ;  /* 0x0001940000047ab9 */ /* 0x000fe20000000a00 */
[----:B------:R-:W-:Y:S01]  /*0900*/  PRMT R0, RZ, 0x7610, R0 ;  /* 0x00007610ff007816 */ /* 0x000fe20000000000 */
[----:B------:R-:W-:Y:S01]  /*0910*/  IMAD.MOV.U32 R153, RZ, RZ, -0x1 ;  /* 0xffffffffff997424 */ /* 0x000fe200078e00ff */
[----:B------:R-:W-:Y:S01]  /*0920*/  ISETP.GE.U32.AND P0, PT, R16, UR4, PT ;  /* 0x0000000410007c0c */ /* 0x000fe2000bf06070 */
[----:B------:R-:W-:Y:S02]  /*0930*/  IMAD.MOV.U32 R152, RZ, RZ, -0x1 ;  /* 0xffffffffff987424 */ /* 0x000fe400078e00ff */
[----:B------:R-:W-:Y:S01]  /*0940*/  IMAD.MOV.U32 R22, RZ, RZ, -0x1 ;  /* 0xffffffffff167424 */ /* 0x000fe200078e00ff */
[----:B------:R-:W-:-:S13]  /*0950*/  ISETP.GE.U32.AND.EX P0, PT, R17, UR5, PT, P0 ;  /* 0x0000000511007c0c */ /* 0x000fda000bf06100 */
[----:B------:R-:W-:Y:S05]  /*0960*/  @P0 BRA `(.L_x_8) ;  /* 0x00000004002c0947 */ /* 0x000fea0003800000 */
[----:B------:R-:W0:Y:S01]  /*0970*/  LDC.64 R20, c[0x0][0x628] ;  /* 0x00018a00ff147b82 */ /* 0x000e220000000a00 */
[----:B------:R-:W-:Y:S02]  /*0980*/  IMAD.MOV.U32 R6, RZ, RZ, R16 ;  /* 0x000000ffff067224 */ /* 0x000fe400078e0010 */
[----:B------:R-:W-:-:S05]  /*0990*/  IMAD.MOV.U32 R7, RZ, RZ, R17 ;  /* 0x000000ffff077224 */ /* 0x000fca00078e0011 */
[----:B------:R-:W1:Y:S08]  /*09a0*/  LDC R0, c[0x0][0x630] ;  /* 0x00018c00ff007b82 */ /* 0x000e700000000800 */
[----:B------:R-:W2:Y:S01]  /*09b0*/  LDC.64 R24, c[0x0][0x620] ;  /* 0x00018800ff187b82 */ /* 0x000ea20000000a00 */
[----:B0-----:R-:W-:-:S04]  /*09c0*/  ISETP.NE.U32.AND P0, PT, R20, RZ, PT ;  /* 0x000000ff1400720c */ /* 0x001fc80003f05070 */
[----:B------:R-:W-:-:S13]  /*09d0*/  ISETP.NE.AND.EX P0, PT, R21, RZ, PT, P0 ;  /* 0x000000ff1500720c */ /* 0x000fda0003f05300 */
[----:B-12---:R-:W-:Y:S05]  /*09e0*/  @!P0 BRA `(.L_x_9) ;  /* 0x0000000000288947 */ /* 0x006fea0003800000 */
[----:B------:R-:W0:Y:S02]  /*09f0*/  LDC R13, c[0x0][0x634] ;  /* 0x00018d00ff0d7b82 */ /* 0x000e240000000800 */
[----:B0-----:R-:W-:-:S05]  /*0a00*/  IADD3 R13, P0, R16, R13, RZ ;  /* 0x0000000d100d7210 */ /* 0x001fca0007f1e0ff */
[----:B------:R-:W-:-:S04]  /*0a10*/  IMAD.X R15, RZ, RZ, R17, P0 ;  /* 0x000000ffff0f7224 */ /* 0x000fc800000e0611 */
[----:B------:R-:W-:-:S04]  /*0a20*/  IMAD.WIDE.U32 R6, R15, R20, RZ ;  /* 0x000000140f067225 */ /* 0x000fc800078e00ff */
[----:B------:R-:W-:-:S04]  /*0a30*/  IMAD.WIDE.U32 R10, P0, R13, R21, R6 ;  /* 0x000000150d0a7225 */ /* 0x000fc80007800006 */
[----:B------:R-:W-:-:S04]  /*0a40*/  IMAD.WIDE.U32 R6, R13, R20, RZ ;  /* 0x000000140d067225 */ /* 0x000fc800078e00ff */
[----:B------:R-:W-:Y:S01]  /*0a50*/  IMAD.X R13, RZ, RZ, RZ, P0 ;  /* 0x000000ffff0d7224 */ /* 0x000fe200000e06ff */
[----:B------:R-:W-:Y:S01]  /*0a60*/  IADD3 RZ, P0, R7, R10, RZ ;  /* 0x0000000a07ff7210 */ /* 0x000fe20007f1e0ff */
[----:B------:R-:W-:-:S04]  /*0a70*/  IMAD.MOV.U32 R12, RZ, RZ, R11 ;  /* 0x000000ffff0c7224 */ /* 0x000fc800078e000b */
[----:B------:R-:W-:-:S08]  /*0a80*/  IMAD.WIDE.U32.X R6, R15, R21, R12, P0 ;  /* 0x000000150f067225 */ /* 0x000fd000000e040c */
.L_x_9:
[----:B------:R-:W0:Y:S01]  /*0a90*/  LDC.64 R20, c[0x0][0x640] ;  /* 0x00019000ff147b82 */ /* 0x000e220000000a00 */
[--C-:B------:R-:W-:Y:S01]  /*0aa0*/  SHF.R.U64 R27, R6, R0, R7.reuse ;  /* 0x00000000061b7219 */ /* 0x100fe20000001207 */
[----:B------:R-:W-:Y:S01]  /*0ab0*/  IMAD R28, R9, R14, R4 ;  /* 0x0000000e091c7224 */ /* 0x000fe200078e0204 */
[----:B------:R-:W-:Y:S02]  /*0ac0*/  SHF.R.U32.HI R0, RZ, R0, R7 ;  /* 0x00000000ff007219 */ /* 0x000fe40000011607 */
[----:B------:R-:W-:-:S03]  /*0ad0*/  IADD3 R5, P0, RZ, -R27, RZ ;  /* 0x8000001bff057210 */ /* 0x000fc60007f1e0ff */
[----:B------:R-:W1:Y:S02]  /*0ae0*/  LDC R8, c[0x0][0x618] ;  /* 0x00018600ff087b82 */ /* 0x000e640000000800 */
[----:B------:R-:W-:-:S04]  /*0af0*/  IMAD.X R7, RZ, RZ, ~R0, P0 ;  /* 0x000000ffff077224 */ /* 0x000fc800000e0e00 */
[-C--:B------:R-:W-:Y:S02]  /*0b00*/  IMAD R0, R7, R24.reuse, RZ ;  /* 0x0000001807007224 */ /* 0x080fe400078e02ff */
[----:B------:R-:W2:Y:S01]  /*0b10*/  LDC R11, c[0x0][0x608] ;  /* 0x00018200ff0b7b82 */ /* 0x000ea20000000800 */
[----:B------:R-:W-:-:S04]  /*0b20*/  IMAD.WIDE.U32 R6, R5, R24, R16 ;  /* 0x0000001805067225 */ /* 0x000fc800078e0010 */
[----:B------:R-:W-:Y:S02]  /*0b30*/  IMAD R5, R5, R25, R0 ;  /* 0x0000001905057224 */ /* 0x000fe400078e0200 */
[----:B------:R-:W-:Y:S01]  /*0b40*/  IMAD.MOV.U32 R25, RZ, RZ, 0x1 ;  /* 0x00000001ff197424 */ /* 0x000fe200078e00ff */
[----:B------:R-:W3:Y:S01]  /*0b50*/  LDC R12, c[0x0][0x658] ;  /* 0x00019600ff0c7b82 */ /* 0x000ee20000000800 */
[----:B0-----:R-:W-:Y:S01]  /*0b60*/  ISETP.NE.U32.AND P0, PT, R20, RZ, PT ;  /* 0x000000ff1400720c */ /* 0x001fe20003f05070 */
[----:B------:R-:W-:Y:S02]  /*0b70*/  IMAD.IADD R5, R7, 0x1, R5 ;  /* 0x0000000107057824 */ /* 0x000fe400078e0205 */
[----:B------:R-:W-:Y:S01]  /*0b80*/  IMAD.MOV.U32 R7, RZ, RZ, -0x1 ;  /* 0xffffffffff077424 */ /* 0x000fe200078e00ff */
[----:B------:R-:W-:-:S03]  /*0b90*/  ISETP.NE.AND.EX P0, PT, R21, RZ, PT, P0 ;  /* 0x000000ff1500720c */ /* 0x000fc60003f05300 */
[----:B------:R-:W0:Y:S01]  /*0ba0*/  LDC R15, c[0x0][0x600] ;  /* 0x00018000ff0f7b82 */ /* 0x000e220000000800 */
[-CC-:B-1----:R-:W-:Y:S02]  /*0bb0*/  SHF.R.U64 R13, R6, R8.reuse, R5.reuse ;  /* 0x00000008060d7219 */ /* 0x182fe40000001205 */
[----:B------:R-:W-:-:S05]  /*0bc0*/  SHF.R.U32.HI R0, RZ, R8, R5 ;  /* 0x00000008ff007219 */ /* 0x000fca0000011605 */
[----:B------:R-:W1:Y:S01]  /*0bd0*/  LDC R22, c[0x0][0x648] ;  /* 0x00019200ff167b82 */ /* 0x000e620000000800 */
[-CC-:B--2---:R-:W-:Y:S02]  /*0be0*/  SHF.R.U64 R29, R13, R11.reuse, R0.reuse ;  /* 0x0000000b0d1d7219 */ /* 0x184fe40000001200 */
[----:B------:R-:W-:-:S05]  /*0bf0*/  SHF.R.U32.HI R5, RZ, R11, R0 ;  /* 0x0000000bff057219 */ /* 0x000fca0000011600 */
[----:B------:R-:W2:Y:S01]  /*0c00*/  LDC R24, c[0x0][0x638] ;  /* 0x00018e00ff187b82 */ /* 0x000ea20000000800 */
[-CC-:B---3--:R-:W-:Y:S02]  /*0c10*/  SHF.R.U64 R14, R29, R12.reuse, R5.reuse ;  /* 0x0000000c1d0e7219 */ /* 0x188fe40000001205 */
[-C--:B------:R-:W-:Y:S02]  /*0c20*/  SHF.L.U32 R0, R7, R12.reuse, RZ ;  /* 0x0000000c07007219 */ /* 0x080fe400000006ff */
[----:B------:R-:W-:Y:S01]  /*0c30*/  SHF.R.U32.HI R5, RZ, R12, R5 ;  /* 0x0000000cff057219 */ /* 0x000fe20000011605 */
[----:B------:R-:W-:Y:S01]  /*0c40*/  IMAD.MOV.U32 R4, RZ, RZ, R14 ;  /* 0x000000ffff047224 */ /* 0x000fe200078e000e */
[----:B------:R-:W-:Y:S01]  /*0c50*/  LOP3.LUT R10, RZ, R0, RZ, 0x33, !PT ;  /* 0x00000000ff0a7212 */ /* 0x000fe200078e33ff */
[----:B------:R-:W3:Y:S01]  /*0c60*/  LDC R26, c[0x0][0x610] ;  /* 0x00018400ff1a7b82 */ /* 0x000ee20000000800 */
[----:B------:R-:W-:Y:S05]  /*0c70*/  @!P0 BRA `(.L_x_10) ;  /* 0x0000000000288947 */ /* 0x000fea0003800000 */
[----:B------:R-:W4:Y:S02]  /*0c80*/  LDC R9, c[0x0][0x64c] ;  /* 0x00019300ff097b82 */ /* 0x000f240000000800 */
[----:B----4-:R-:W-:-:S05]  /*0c90*/  IADD3 R9, P0, R14, R9, RZ ;  /* 0x000000090e097210 */ /* 0x010fca0007f1e0ff */
        /* <DEDUP_REMOVED lines=8> */
.L_x_10:
[----:B-1----:R-:W-:Y:S01]  /*0d20*/  SHF.R.U64 R4, R4, R22, R5 ;  /* 0x0000001604047219 */ /* 0x002fe20000001205 */
[----:B0-----:R-:W-:Y:S01]  /*0d30*/  VIADD R6, R15, 0xffffffff ;  /* 0xffffffff0f067836 */ /* 0x001fe20000000000 */
[----:B------:R-:W-:Y:S01]  /*0d40*/  SHF.L.U32 R0, R25, R12, RZ ;  /* 0x0000000c19007219 */ /* 0x000fe200000006ff */
[----:B------:R-:W-:Y:S01]  /*0d50*/  IMAD.MOV.U32 R22, RZ, RZ, R27 ;  /* 0x000000ffff167224 */ /* 0x000fe200078e001b */
[----:B------:R-:W-:Y:S01]  /*0d60*/  LOP3.LUT R5, R29, R10, RZ, 0xc0, !PT ;  /* 0x0000000a1d057212 */ /* 0x000fe200078ec0ff */
[----:B------:R-:W-:Y:S01]  /*0d70*/  IMAD.MOV R7, RZ, RZ, -R4 ;  /* 0x000000ffff077224 */ /* 0x000fe200078e0a04 */
[----:B------:R-:W-:Y:S02]  /*0d80*/  SEL R3, R3, R28, !P1 ;  /* 0x0000001c03037207 */ /* 0x000fe40004800000 */
[----:B------:R-:W-:Y:S01]  /*0d90*/  LOP3.LUT R6, R13, R6, RZ, 0xc0, !PT ;  /* 0x000000060d067212 */ /* 0x000fe200078ec0ff */
[----:B------:R-:W-:Y:S02]  /*0da0*/  IMAD R4, R0, R4, R5 ;  /* 0x0000000400047224 */ /* 0x000fe400078e0205 */
[----:B--2---:R-:W-:-:S02]  /*0db0*/  IMAD R0, R7, R24, R14 ;  /* 0x0000001807007224 */ /* 0x004fc400078e020e */
[----:B---3--:R-:W-:Y:S02]  /*0dc0*/  IMAD R3, R4, R26, R3 ;  /* 0x0000001a04037224 */ /* 0x008fe400078e0203 */
[----:B------:R-:W-:Y:S02]  /*0dd0*/  IMAD.MOV.U32 R5, RZ, RZ, 0x1 ;  /* 0x00000001ff057424 */ /* 0x000fe400078e00ff */
[----:B------:R-:W-:-:S03]  /*0de0*/  IMAD R4, R0, R15, R6 ;  /* 0x0000000f00047224 */ /* 0x000fc600078e0206 */
[----:B------:R-:W-:Y:S02]  /*0df0*/  PRMT R0, R5, 0x7610, R0 ;  /* 0x0000761005007816 */ /* 0x000fe40000000000 */
[----:B------:R-:W-:Y:S02]  /*0e00*/  SEL R152, R4, R3, !P1 ;  /* 0x0000000304987207 */ /* 0x000fe40004800000 */
[----:B------:R-:W-:-:S07]  /*0e10*/  SEL R153, R3, R4, !P1 ;  /* 0x0000000403997207 */ /* 0x000fce0004800000 */
.L_x_8:
[----:B------:R-:W-:-:S08]  /*0e20*/  NOP ;  /* 0x0000000000007918 */ /* 0x000fd00000000000 */
[----:B------:R-:W0:Y:S02]  /*0e30*/  USETMAXREG.TRY_ALLOC.CTAPOOL UP0, 0xe8 ;  /* 0x000000e8000079c8 */ /* 0x000e240008000600 */
[----:B0-----:R-:W-:-:S13]  /*0e40*/  PLOP3.LUT P0, PT, PT, PT, UP0, 0x80, 0x0 ;  /* 0x000000000000781c */ /* 0x001fda0003f0f008 */
[----:B------:R-:W-:Y:S05]  /*0e50*/  @!P0 BRA `(.L_x_8) ;  /* 0xfffffffc00f08947 */ /* 0x000fea000383ffff */
[----:B------:R-:W-:Y:S01]  /*0e60*/  ULDC.64 UR4, c[0x0][0x598] ;  /* 0x0001660000047ab9 */ /* 0x000fe20000000a00 */
[----:B------:R-:W-:Y:S01]  /*0e70*/  ULDC.64 UR36, c[0x0][0x208] ;  /* 0x0000820000247ab9 */ /* 0x000fe20000000a00 */
[----:B------:R-:W-:-:S04]  /*0e80*/  ISETP.NE.U32.AND P0, PT, RZ, UR4, PT ;  /* 0x00000004ff007c0c */ /* 0x000fc8000bf05070 */
[----:B------:R-:W-:-:S13]  /*0e90*/  ISETP.NE.AND.EX P0, PT, RZ, UR5, PT, P0 ;  /* 0x00000005ff007c0c */ /* 0x000fda000bf05300 */
[----:B------:R-:W-:Y:S05]  /*0ea0*/  @!P0 BRA `(.L_x_11) ;  /* 0x00000000001c8947 */ /* 0x000fea0003800000 */
[----:B------:R-:W0:Y:S02]  /*0eb0*/  LDC.64 R4, c[0x0][0x598] ;  /* 0x00016600ff047b82 */ /* 0x000e240000000a00 */
[----:B0-----:R-:W2:Y:S02]  /*0ec0*/  LDG.E.64 R4, desc[UR36][R4.64] ;  /* 0x0000002404047981 */ /* 0x001ea4000c1e1b00 */
[----:B--2---:R-:W-:-:S04]  /*0ed0*/  ISETP.NE.U32.AND P0, PT, R4, RZ, PT ;  /* 0x000000ff0400720c */ /* 0x004fc80003f05070 */
[----:B------:R-:W-:-:S13]  /*0ee0*/  ISETP.NE.AND.EX P0, PT, R5, RZ, PT, P0 ;  /* 0x000000ff0500720c */ /* 0x000fda0003f05300 */
[----:B------:R-:W-:Y:S05]  /*0ef0*/  @!P0 BRA `(.L_x_11) ;  /* 0x0000000000088947 */ /* 0x000fea0003800000 */
[----:B------:R0:W5:Y:S01]  /*0f00*/  LD.E R154, desc[UR36][R4.64] ;  /* 0x00000024049a7980 */ /* 0x000162000c101900 */
[----:B------:R-:W-:Y:S05]  /*0f10*/  BRA `(.L_x_12) ;  /* 0x0000000000247947 */ /* 0x000fea0003800000 */
.L_x_11:
[----:B------:R-:W-:Y:S02]  /*0f20*/  ULDC.64 UR4, c[0x0][0x588] ;  /* 0x0001620000047ab9 */ /* 0x000fe40000000a00 */
[----:B------:R-:W-:-:S04]  /*0f30*/  ISETP.NE.U32.AND P0, PT, RZ, UR4, PT ;  /* 0x00000004ff007c0c */ /* 0x000fc8000bf05070 */
[----:B------:R-:W-:-:S13]  /*0f40*/  ISETP.NE.AND.EX P0, PT, RZ, UR5, PT, P0 ;  /* 0x00000005ff007c0c */ /* 0x000fda000bf05300 */
[----:B------:R-:W-:Y:S05]  /*0f50*/  @!P0 BRA `(.L_x_13) ;  /* 0x00000000000c8947 */ /* 0x000fea0003800000 */
[----:B------:R-:W0:Y:S02]  /*0f60*/  LDC.64 R154, c[0x0][0x588] ;  /* 0x00016200ff9a7b82 */ /* 0x000e240000000a00 */
[----:B0-----:R1:W5:Y:S01]  /*0f70*/  LDG.E R154, desc[UR36][R154.64] ;  /* 0x000000249a9a7981 */ /* 0x001362000c1e1900 */
[----:B------:R-:W-:Y:S05]  /*0f80*/  BRA `(.L_x_12) ;  /* 0x0000000000087947 */ /* 0x000fea0003800000 */
.L_x_13:
[----:B------:R-:W-:Y:S02]  /*0f90*/  ULDC UR4, c[0x0][0x580] ;  /* 0x0001600000047ab9 */ /* 0x000fe40000000800 */
[----:B------:R-:W-:-:S07]  /*0fa0*/  IMAD.U32 R154, RZ, RZ, UR4 ;  /* 0x00000004ff9a7e24 */ /* 0x000fce000f8e00ff */
.L_x_12:
[----:B------:R-:W-:Y:S02]  /*0fb0*/  ULDC.64 UR4, c[0x0][0x5a0] ;  /* 0x0001680000047ab9 */ /* 0x000fe40000000a00 */
[----:B------:R-:W-:-:S04]  /*0fc0*/  ISETP.NE.U32.AND P0, PT, RZ, UR4, PT ;  /* 0x00000004ff007c0c */ /* 0x000fc8000bf05070 */
[----:B------:R-:W-:-:S13]  /*0fd0*/  ISETP.NE.AND.EX P0, PT, RZ, UR5, PT, P0 ;  /* 0x00000005ff007c0c */ /* 0x000fda000bf05300 */
[----:B------:R-:W-:Y:S05]  /*0fe0*/  @!P0 BRA `(.L_x_14) ;  /* 0x00000000001c8947 */ /* 0x000fea0003800000 */
[----:B0-----:R-:W0:Y:S02]  /*0ff0*/  LDC.64 R4, c[0x0][0x5a0] ;  /* 0x00016800ff047b82 */ /* 0x001e240000000a00 */
[----:B0-----:R-:W2:Y:S02]  /*1000*/  LDG.E.64 R4, desc[UR36][R4.64] ;  /* 0x0000002404047981 */ /* 0x001ea4000c1e1b00 */
[----:B--2---:R-:W-:-:S04]  /*1010*/  ISETP.NE.U32.AND P0, PT, R4, RZ, PT ;  /* 0x000000ff0400720c */ /* 0x004fc80003f05070 */
[----:B------:R-:W-:-:S13]  /*1020*/  ISETP.NE.AND.EX P0, PT, R5, RZ, PT, P0 ;  /* 0x000000ff0500720c */ /* 0x000fda0003f05300 */
[----:B------:R-:W-:Y:S05]  /*1030*/  @!P0 BRA `(.L_x_14) ;  /* 0x0000000000088947 */ /* 0x000fea0003800000 */
[----:B-1----:R0:W5:Y:S01]  /*1040*/  LD.E R155, desc[UR36][R4.64] ;  /* 0x00000024049b7980 */ /* 0x002162000c101900 */
[----:B------:R-:W-:Y:S05]  /*1050*/  BRA `(.L_x_15) ;  /* 0x0000000000247947 */ /* 0x000fea0003800000 */
.L_x_14:
[----:B------:R-:W-:Y:S02]  /*1060*/  ULDC.64 UR4, c[0x0][0x590] ;  /* 0x0001640000047ab9 */ /* 0x000fe40000000a00 */
[----:B------:R-:W-:-:S04]  /*1070*/  ISETP.NE.U32.AND P0, PT, RZ, UR4, PT ;  /* 0x00000004ff007c0c */ /* 0x000fc8000bf05070 */
[----:B------:R-:W-:-:S13]  /*1080*/  ISETP.NE.AND.EX P0, PT, RZ, UR5, PT, P0 ;  /* 0x00000005ff007c0c */ /* 0x000fda000bf05300 */
[----:B------:R-:W-:Y:S05]  /*1090*/  @!P0 BRA `(.L_x_16) ;  /* 0x00000000000c8947 */ /* 0x000fea0003800000 */
[----:B0-----:R-:W1:Y:S02]  /*10a0*/  LDC.64 R4, c[0x0][0x590] ;  /* 0x00016400ff047b82 */ /* 0x001e640000000a00 */
[----:B-1----:R1:W5:Y:S01]  /*10b0*/  LDG.E R155, desc[UR36][R4.64] ;  /* 0x00000024049b7981 */ /* 0x002362000c1e1900 */
[----:B------:R-:W-:Y:S05]  /*10c0*/  BRA `(.L_x_15) ;  /* 0x0000000000087947 */ /* 0x000fea0003800000 */
.L_x_16:
[----:B------:R-:W-:Y:S02]  /*10d0*/  ULDC UR4, c[0x0][0x584] ;  /* 0x0001610000047ab9 */ /* 0x000fe40000000800 */
[----:B-1----:R-:W-:-:S07]  /*10e0*/  IMAD.U32 R155, RZ, RZ, UR4 ;  /* 0x00000004ff9b7e24 */ /* 0x002fce000f8e00ff */
.L_x_15:
[----:B------:R-:W-:-:S13]  /*10f0*/  LOP3.LUT P0, RZ, R0, 0xff, RZ, 0xc0, !PT ;  /* 0x000000ff00ff7812 */ /* 0x000fda000780c0ff */
[----:B------:R-:W-:Y:S05]  /*1100*/  @!P0 EXIT ;  /* 0x000000000000894d */ /* 0x000fea0003800000 */
[----:B------:R-:W-:Y:S01]  /*1110*/  ULDC UR4, c[0x0][0x28c] ;  /* 0x0000a30000047ab9 */ /* 0x000fe20000000800 */
[----:B------:R-:W-:Y:S01]  /*1120*/  UMOV UR38, URZ ;  /* 0x0000003f00267c82 */ /* 0x000fe20008000000 */
[----:B------:R-:W-:Y:S01]  /*1130*/  UIADD3 UR4, UR4, 0x7f, URZ ;  /* 0x0000007f04047890 */ /* 0x000fe2000fffe03f */
[----:B------:R-:W-:-:S03]  /*1140*/  UMOV UR39, URZ ;  /* 0x0000003f00277c82 */ /* 0x000fc60008000000 */
[----:B------:R-:W-:-:S04]  /*1150*/  USHF.R.S32.HI UR5, URZ, 0x1f, UR4 ;  /* 0x0000001f3f057899 */ /* 0x000fc80008011404 */
[----:B------:R-:W-:-:S04]  /*1160*/  ULEA.HI UR5, UR5, UR4, URZ, 0x7 ;  /* 0x0000000405057291 */ /* 0x000fc8000f8f383f */
[----:B------:R-:W-:-:S12]  /*1170*/  USHF.R.S32.HI UR40, URZ, 0x7, UR5 ;  /* 0x000000073f287899 */ /* 0x000fd80008011405 */
.L_x_294:
[----:B------:R-:W-:Y:S01]  /*1180*/  LOP3.LUT R0, R18, 0x80, RZ, 0xc0, !PT ;  /* 0x0000008012007812 */ /* 0x000fe200078ec0ff */
[----:B------:R-:W2:Y:S01]  /*1190*/  S2UR UR7, SR_CgaCtaId ;  /* 0x00000000000779c3 */ /* 0x000ea20000008800 */
[----:B------:R-:W-:Y:S02]  /*11a0*/  UMOV UR6, 0x400 ;  /* 0x0000040000067882 */ /* 0x000fe40000000000 */
[----:B------:R-:W-:-:S06]  /*11b0*/  SHF.R.U32.HI R0, RZ, 0x7, R0 ;  /* 0x00000007ff007819 */ /* 0x000fcc0000011600 */
[----:B---3--:R-:W3:Y:S01]  /*11c0*/  SHFL.IDX PT, R0, R0, RZ, 0x1f ;  /* 0x00001fff00007589 */ /* 0x008ee200000e0000 */
[----:B--2---:R-:W-:Y:S01]  /*11d0*/  ULEA UR6, UR7, UR6, 0x18 ;  /* 0x0000000607067291 */ /* 0x004fe2000f8ec03f */
[----:B---3--:R-:W-:-:S13]  /*11e0*/  R2UR UR4, R0 ;  /* 0x00000000000472ca */ /* 0x008fda00000e0000 */
[----:B------:R-:W-:-:S04]  /*11f0*/  ULEA.HI UR5, UR4, UR4, URZ, 0x1 ;  /* 0x0000000404057291 */ /* 0x000fc8000f8f083f */
[----:B------:R-:W-:-:S04]  /*1200*/  ULOP3.LUT UR5, UR5, 0x7fffe, URZ, 0xc0, !UPT ;  /* 0x0007fffe05057892 */ /* 0x000fc8000f8ec03f */
[----:B------:R-:W-:-:S03]  /*1210*/  UIADD3 UR5, UR4, -UR5, URZ ;  /* 0x8000000504057290 */ /* 0x000fc6000fffe03f */
[----:B------:R-:W-:Y:S01]  /*1220*/  ULDC UR4, c[0x0][0x28c] ;  /* 0x0000a30000047ab9 */ /* 0x000fe20000000800 */
[----:B------:R-:W-:Y:S01]  /*1230*/  ULEA UR5, UR5, UR6, 0xd ;  /* 0x0000000605057291 */ /* 0x000fe2000f8e683f */
[----:B------:R-:W-:-:S03]  /*1240*/  ISETP.LT.AND P0, PT, RZ, UR4, PT ;  /* 0x00000004ff007c0c */ /* 0x000fc6000bf01270 */
[----:B------:R-:W-:-:S04]  /*1250*/  UIADD3 UR5, UR5, 0x100, URZ ;  /* 0x0000010005057890 */ /* 0x000fc8000fffe03f */
[----:B------:R-:W-:-:S04]  /*1260*/  USHF.R.U32.HI UR5, URZ, 0x4, UR5 ;  /* 0x000000043f057899 */ /* 0x000fc80008011605 */
[----:B------:R-:W-:-:S04]  /*1270*/  ULOP3.LUT UR5, UR5, 0x3fff, URZ, 0xc0, !UPT ;  /* 0x00003fff05057892 */ /* 0x000fc8000f8ec03f */
[----:B------:R-:W-:Y:S01]  /*1280*/  ULOP3.LUT UR41, UR5, 0x10000, URZ, 0xfc, !UPT ;  /* 0x0001000005297892 */ /* 0x000fe2000f8efc3f */
[----:B0---4-:R-:W-:Y:S11]  /*1290*/  @P0 BRA `(.L_x_17) ;  /* 0x0000000000400947 */ /* 0x011ff60003800000 */
[----:B------:R-:W-:Y:S01]  /*12a0*/  MOV R0, 0x0 ;  /* 0x0000000000007802 */ /* 0x000fe20000000f00 */
[----:B------:R-:W-:Y:S01]  /*12b0*/  ULDC.64 UR4, c[0x4][0x68] ;  /* 0x01001a0000047ab9 */ /* 0x000fe20000000a00 */
[----:B------:R-:W-:Y:S01]  /*12c0*/  ULDC.64 UR6, c[0x4][0x8] ;  /* 0x0100020000067ab9 */ /* 0x000fe20000000a00 */
[----:B01----:R-:W-:Y:S01]  /*12d0*/  IMAD.U32 R4, RZ, RZ, UR4 ;  /* 0x00000004ff047e24 */ /* 0x003fe2000f8e00ff */
[----:B------:R0:W1:Y:S01]  /*12e0*/  LDC.64 R14, c[0x4][R0] ;  /* 0x01000000000e7b82 */ /* 0x0000620000000a00 */
[----:B------:R-:W-:Y:S01]  /*12f0*/  IMAD.U32 R5, RZ, RZ, UR5 ;  /* 0x00000005ff057e24 */ /* 0x000fe2000f8e00ff */
[----:B------:R-:W-:Y:S01]  /*1300*/  ULDC.64 UR4, c[0x4][0x70] ;  /* 0x01001c0000047ab9 */ /* 0x000fe20000000a00 */
[----:B------:R-:W-:Y:S02]  /*1310*/  IMAD.U32 R10, RZ, RZ, UR6 ;  /* 0x00000006ff0a7e24 */ /* 0x000fe4000f8e00ff */
[----:B------:R-:W-:Y:S02]  /*1320*/  IMAD.U32 R6, RZ, RZ, UR4 ;  /* 0x00000004ff067e24 */ /* 0x000fe4000f8e00ff */
[----:B------:R-:W-:-:S02]  /*1330*/  IMAD.U32 R7, RZ, RZ, UR5 ;  /* 0x00000005ff077e24 */ /* 0x000fc4000f8e00ff */
[----:B------:R-:W-:Y:S02]  /*1340*/  IMAD.U32 R11, RZ, RZ, UR7 ;  /* 0x00000007ff0b7e24 */ /* 0x000fe4000f8e00ff */
[----:B------:R-:W-:Y:S02]  /*1350*/  IMAD.MOV.U32 R8, RZ, RZ, 0x1e1 ;  /* 0x000001e1ff087424 */ /* 0x000fe400078e00ff */
[----:B------:R-:W-:Y:S02]  /*1360*/  IMAD.MOV.U32 R12, RZ, RZ, 0x1 ;  /* 0x00000001ff0c7424 */ /* 0x000fe400078e00ff */
[----:B0-----:R-:W-:-:S07]  /*1370*/  IMAD.MOV.U32 R13, RZ, RZ, RZ ;  /* 0x000000ffff0d7224 */ /* 0x001fce00078e00ff */
[----:B------:R-:W-:-:S07]  /*1380*/  LEPC R20, `(.L_x_17) ;  /* 0x000000001014794e */ /* 0x000fce0000000000 */
[----:B-1---5:R-:W-:Y:S05]  /*1390*/  CALL.ABS.NOINC R14 ;  /* 0x000000000e007343 */ /* 0x022fea0003c00000 */
.L_x_17:
[----:B------:R-:W-:-:S04]  /*13a0*/  LOP3.LUT R0, R19, 0x1, RZ, 0xfc, !PT ;  /* 0x0000000113007812 */ /* 0x000fc800078efcff */
[----:B------:R-:W-:-:S13]  /*13b0*/  ISETP.NE.AND P0, PT, R0, 0x3, PT ;  /* 0x000000030000780c */ /* 0x000fda0003f05270 */
[----:B------:R-:W-:Y:S05]  /*13c0*/  @!P0 BRA `(.L_x_18) ;  /* 0x0000000000048947 */ /* 0x000fea0003800000 */
[----:B------:R-:W-:Y:S01]  /*13d0*/  BPT.TRAP 0x1 ;  /* 0x000000040000795c */ /* 0x000fe20000300000 */
.L_x_18:
[----:B------:R-:W2:Y:S01]  /*13e0*/  S2UR UR5, SR_CgaCtaId ;  /* 0x00000000000579c3 */ /* 0x000ea20000008800 */
[----:B------:R-:W-:Y:S01]  /*13f0*/  UMOV UR4, 0x400 ;  /* 0x0000040000047882 */ /* 0x000fe20000000000 */
[----:B------:R-:W-:Y:S02]  /*1400*/  IMAD.U32 R0, RZ, RZ, UR38 ;  /* 0x00000026ff007e24 */ /* 0x000fe4000f8e00ff */
[----:B------:R-:W-:-:S03]  /*1410*/  IMAD.U32 R3, RZ, RZ, UR39 ;  /* 0x00000027ff037e24 */ /* 0x000fc6000f8e00ff */
[----:B------:R-:W-:Y:S01]  /*1420*/  SHF.L.U32 R0, R0, 0x1f, RZ ;  /* 0x0000001f00007819 */ /* 0x000fe200000006ff */
[----:B--2---:R-:W-:-:S06]  /*1430*/  ULEA UR4, UR5, UR4, 0x18 ;  /* 0x0000000405047291 */ /* 0x004fcc000f8ec03f */
[----:B------:R-:W-:-:S04]  /*1440*/  IMAD.U32 R6, RZ, RZ, UR4 ;  /* 0x00000004ff067e24 */ /* 0x000fc8000f8e00ff */
[----:B------:R-:W-:-:S04]  /*1450*/  IMAD R3, R3, 0x8, R6 ;  /* 0x0000000803037824 */ /* 0x000fc800078e0206 */
[----:B------:R2:W3:Y:S01]  /*1460*/  SYNCS.PHASECHK.TRANS64.TRYWAIT P1, [R3+URZ], R0 ;  /* 0x00000000030075a7 */ /* 0x0004e2000802017f */
[----:B------:R-:W-:Y:S05]  /*1470*/  @!P0 BRA `(.L_x_19) ;  /* 0x0000000000048947 */ /* 0x000fea0003800000 */
[----:B------:R-:W-:Y:S01]  /*1480*/  BPT.TRAP 0x1 ;  /* 0x000000040000795c */ /* 0x000fe20000300000 */
.L_x_19:
[----:B---3--:R-:W-:Y:S05]  /*1490*/  @P1 BRA `(.L_x_20) ;  /* 0x0000000000081947 */ /* 0x008fea0003800000 */
[----:B------:R-:W3:Y:S02]  /*14a0*/  SYNCS.PHASECHK.TRANS64.TRYWAIT P1, [R3+URZ], R0 ;  /* 0x00000000030075a7 */ /* 0x000ee4000802017f */
[----:B---3--:R-:W-:Y:S05]  /*14b0*/  @!P1 BRA `(.L_x_21) ;  /* 0x0000008c00789947 */ /* 0x008fea0003800000 */
.L_x_20:
[----:B------:R-:W-:-:S04]  /*14c0*/  UISETP.LT.AND UP0, UPT, UR40, 0x1, UPT ;  /* 0x000000012800788c */ /* 0x000fc8000bf01270 */
[----:B------:R-:W-:-:S06]  /*14d0*/  USEL UR4, UR40, 0x1, UP0 ;  /* 0x0000000128047887 */ /* 0x000fcc0008000000 */
[----:B--23--:R-:W-:Y:S01]  /*14e0*/  IMAD.U32 R0, RZ, RZ, UR4 ;  /* 0x00000004ff007e24 */ /* 0x00cfe2000f8e00ff */
[----:B------:R-:W-:Y:S05]  /*14f0*/  WARPSYNC.ALL ;  /* 0x0000000000007948 */ /* 0x000fea0003800000 */
[----:B------:R-:W-:-:S04]  /*1500*/  IADD3 R0, -R0, UR40, RZ ;  /* 0x0000002800007c10 */ /* 0x000fc8000fffe1ff */
[----:B------:R-:W-:Y:S02]  /*1510*/  ISETP.GE.AND P1, PT, R0, 0x1, PT ;  /* 0x000000010000780c */ /* 0x000fe40003f26270 */
[----:B------:R-:W-:Y:S01]  /*1520*/  R2UR UR4, R6 ;  /* 0x00000000060472ca */ /* 0x000fe200000e0000 */
[----:B------:R-:W-:Y:S01]  /*1530*/  ULEA UR5, UR39, UR41, 0xb ;  /* 0x0000002927057291 */ /* 0x000fe2000f8e583f */
[----:B------:R-:W-:Y:S01]  /*1540*/  WARPGROUP.ARRIVE ;  /* 0x00000000000079c5 */ /* 0x000fe20000000000 */
[----:B------:R-:W-:Y:S01]  /*1550*/  UMOV UR9, 0x40000040 ;  /* 0x4000004000097882 */ /* 0x000fe20000000000 */
[----:B------:R-:W-:-:S04]  /*1560*/  UMOV UR11, 0x40000040 ;  /* 0x40000040000b7882 */ /* 0x000fc80000000000 */
[----:B------:R-:W-:-:S05]  /*1570*/  UMOV UR8, UR5 ;  /* 0x0000000500087c82 */ /* 0x000fca0008000000 */
[----:B------:R-:W-:-:S04]  /*1580*/  UIADD3 UR4, UR4, 0x20100, URZ ;  /* 0x0002010004047890 */ /* 0x000fc8000fffe03f */
[----:B------:R-:W-:-:S04]  /*1590*/  USHF.R.U32.HI UR4, URZ, 0x4, UR4 ;  /* 0x000000043f047899 */ /* 0x000fc80008011604 */
[----:B------:R-:W-:-:S04]  /*15a0*/  ULOP3.LUT UR4, UR4, 0x3fff, URZ, 0xc0, !UPT ;  /* 0x00003fff04047892 */ /* 0x000fc8000f8ec03f */
[----:B------:R-:W-:-:S04]  /*15b0*/  ULOP3.LUT UR4, UR4, 0x10000, URZ, 0xfc, !UPT ;  /* 0x0001000004047892 */ /* 0x000fc8000f8efc3f */
[----:B------:R-:W-:-:S07]  /*15c0*/  ULEA UR6, UR39, UR4, 0xa ;  /* 0x0000000427067291 */ /* 0x000fce000f8e503f */
[----:B------:R-:W-:Y:S02]  /*15d0*/  UMOV UR10, UR6 ;  /* 0x00000006000a7c82 */ /* 0x000fe40008000000 */
[----:B------:R-:W-:Y:S01]  /*15e0*/  IGMMA.64x128x32.S8.S8 R88, gdesc[UR8], RZ, !UPT, gsb0 ;  /* 0x03600000085879f1 */ /* 0x000fe2000c0410ff */
[----:B------:R-:W-:Y:S01]  /*15f0*/  UIADD3 UR8, UR5, 0x400, URZ ;  /* 0x0000040005087890 */ /* 0x000fe2000fffe03f */
[----:B------:R-:W-:Y:S01]  /*1600*/  UMOV UR9, 0x40000040 ;  /* 0x4000004000097882 */ /* 0x000fe20000000000 */
[----:B------:R-:W-:Y:S02]  /*1610*/  WARPGROUP.DEPBAR.LE gsb0, 0x0 ;  /* 0x00008000000079c5 */ /* 0x000fe40000010000 */
[----:B------:R-:W-:-:S06]  /*1620*/  WARPGROUP.ARRIVE ;  /* 0x00000000000079c5 */ /* 0x000fcc0000000000 */
[----:B------:R-:W-:Y:S01]  /*1630*/  IGMMA.64x128x32.S8.S8 R24, gdesc[UR8], RZ, !UPT, gsb0 ;  /* 0x03600000081879f1 */ /* 0x000fe2000c0410ff */
[----:B------:R-:W-:Y:S02]  /*1640*/  UIADD3 UR8, UR5, 0x2, URZ ;  /* 0x0000000205087890 */ /* 0x000fe4000fffe03f */
[----:B------:R-:W-:Y:S01]  /*1650*/  UIADD3 UR10, UR6, 0x2, URZ ;  /* 0x00000002060a7890 */ /* 0x000fe2000fffe03f */
[----:B------:R-:W-:Y:S01]  /*1660*/  UMOV UR9, 0x40000040 ;  /* 0x4000004000097882 */ /* 0x000fe20000000000 */
[----:B------:R-:W-:Y:S01]  /*1670*/  UMOV UR11, 0x40000040 ;  /* 0x40000040000b7882 */ /* 0x000fe20000000000 */
[----:B------:R-:W-:Y:S02]  /*1680*/  WARPGROUP.DEPBAR.LE gsb0, 0x0 ;  /* 0x00008000000079c5 */ /* 0x000fe40000010000 */
[----:B------:R-:W-:-:S06]  /*1690*/  WARPGROUP.ARRIVE ;  /* 0x00000000000079c5 */ /* 0x000fcc0000000000 */
[----:B------:R-:W-:Y:S01]  /*16a0*/  IGMMA.64x128x32.S8.S8 R88, gdesc[UR8], R88, gsb0 ;  /* 0x03600000085879f1 */ /* 0x000fe20008041058 */
[----:B------:R-:W-:Y:S01]  /*16b0*/  UIADD3 UR8, UR5, 0x402, URZ ;  /* 0x0000040205087890 */ /* 0x000fe2000fffe03f */
[----:B------:R-:W-:Y:S01]  /*16c0*/  UMOV UR9, 0x40000040 ;  /* 0x4000004000097882 */ /* 0x000fe20000000000 */
[----:B------:R-:W-:Y:S02]  /*16d0*/  WARPGROUP.DEPBAR.LE gsb0, 0x0 ;  /* 0x00008000000079c5 */ /* 0x000fe40000010000 */
[----:B------:R-:W-:-:S06]  /*16e0*/  WARPGROUP.ARRIVE ;  /* 0x00000000000079c5 */ /* 0x000fcc0000000000 */
[----:B------:R-:W-:Y:S01]  /*16f0*/  IGMMA.64x128x32.S8.S8 R24, gdesc[UR8], R24, gsb0 ;  /* 0x03600000081879f1 */ /* 0x000fe20008041018 */
        /* <DEDUP_REMOVED lines=23> */
[----:B------:R-:W-:Y:S03]  /*1870*/  IGMMA.64x128x32.S8.S8 R24, gdesc[UR8], R24, gsb0 ;  /* 0x03600000081879f1 */ /* 0x000fe60008041018 */
[----:B------:R-:W-:Y:S02]  /*1880*/  WARPGROUP.DEPBAR.LE gsb0, 0x0 ;  /* 0x00008000000079c5 */ /* 0x000fe40000010000 */
[----:B------:R-:W-:Y:S05]  /*1890*/  @!P1 BRA `(.L_x_22) ;  /* 0x0000000400749947 */ /* 0x000fea0003800000 */
[----:B------:R-:W-:Y:S02]  /*18a0*/  UIADD3 UR5, UR39, 0x1, URZ ;  /* 0x0000000127057890 */ /* 0x000fe4000fffe03f */
[----:B------:R-:W-:Y:S02]  /*18b0*/  IMAD.U32 R3, RZ, RZ, UR39 ;  /* 0x00000027ff037e24 */ /* 0x000fe4000f8e00ff */
[----:B------:R-:W-:-:S04]  /*18c0*/  UISETP.NE.AND UP0, UPT, UR5, 0x4, UPT ;  /* 0x000000040500788c */ /* 0x000fc8000bf05270 */
[----:B------:R-:W-:Y:S02]  /*18d0*/  USEL UR6, URZ, 0x1, UP0 ;  /* 0x000000013f067887 */ /* 0x000fe40008000000 */
[----:B------:R-:W-:Y:S02]  /*18e0*/  USEL UR5, UR5, URZ, UP0 ;  /* 0x0000003f05057287 */ /* 0x000fe40008000000 */
[----:B------:R-:W-:-:S06]  /*18f0*/  ULOP3.LUT UR6, UR38, UR6, URZ, 0x3c, !UPT ;  /* 0x0000000626067292 */ /* 0x000fcc000f8e3c3f */
[----:B------:R-:W-:-:S07]  /*1900*/  IMAD.U32 R7, RZ, RZ, UR6 ;  /* 0x00000006ff077e24 */ /* 0x000fce000f8e00ff */
.L_x_29:
[----:B------:R-:W-:Y:S05]  /*1910*/  @!P0 BRA `(.L_x_23) ;  /* 0x0000000000048947 */ /* 0x000fea0003800000 */
[----:B------:R-:W-:Y:S01]  /*1920*/  BPT.TRAP 0x1 ;  /* 0x000000040000795c */ /* 0x000fe20000300000 */
.L_x_23:
[----:B------:R-:W2:Y:S01]  /*1930*/  S2UR UR7, SR_CgaCtaId ;  /* 0x00000000000779c3 */ /* 0x000ea20000008800 */
[----:B------:R-:W-:Y:S01]  /*1940*/  UMOV UR6, 0x400 ;  /* 0x0000040000067882 */ /* 0x000fe20000000000 */
[----:B01----:R-:W-:Y:S01]  /*1950*/  IMAD.U32 R5, RZ, RZ, UR5 ;  /* 0x00000005ff057e24 */ /* 0x003fe2000f8e00ff */
[----:B------:R-:W-:Y:S01]  /*1960*/  SHF.L.U32 R4, R7, 0x1f, RZ ;  /* 0x0000001f07047819 */ /* 0x000fe200000006ff */
[----:B--2---:R-:W-:-:S06]  /*1970*/  ULEA UR6, UR7, UR6, 0x18 ;  /* 0x0000000607067291 */ /* 0x004fcc000f8ec03f */
[----:B------:R-:W-:-:S04]  /*1980*/  IMAD.U32 R6, RZ, RZ, UR6 ;  /* 0x00000006ff067e24 */ /* 0x000fc8000f8e00ff */
[----:B------:R-:W-:-:S04]  /*1990*/  IMAD R5, R5, 0x8, R6 ;  /* 0x0000000805057824 */ /* 0x000fc800078e0206 */
[----:B------:R0:W1:Y:S01]  /*19a0*/  SYNCS.PHASECHK.TRANS64.TRYWAIT P1, [R5+URZ], R4 ;  /* 0x00000004050075a7 */ /* 0x000062000802017f */
[----:B------:R-:W-:Y:S05]  /*19b0*/  @!P0 BRA `(.L_x_24) ;  /* 0x0000000000048947 */ /* 0x000fea0003800000 */
[----:B------:R-:W-:Y:S01]  /*19c0*/  BPT.TRAP 0x1 ;  /* 0x000000040000795c */ /* 0x000fe20000300000 */
.L_x_24:
[----:B-1----:R-:W-:Y:S05]  /*19d0*/  @P1 BRA `(.L_x_25) ;  /* 0x0000000000081947 */ /* 0x002fea0003800000 */
[----:B------:R-:W1:Y:S02]  /*19e0*/  SYNCS.PHASECHK.TRANS64.TRYWAIT P1, [R5+URZ], R4 ;  /* 0x00000004050075a7 */ /* 0x000e64000802017f */
[----:B-1----:R-:W-:Y:S05]  /*19f0*/  @!P1 BRA `(.L_x_26) ;  /* 0x00000088003c9947 */ /* 0x002fea0003800000 */
.L_x_25:
[----:B------:R-:W-:Y:S01]  /*1a00*/  ULEA UR6, UR5, UR41, 0xb ;  /* 0x0000002905067291 */ /* 0x000fe2000f8e583f */
[----:B------:R-:W-:Y:S01]  /*1a10*/  WARPGROUP.ARRIVE ;  /* 0x00000000000079c5 */ /* 0x000fe20000000000 */
[----:B------:R-:W-:Y:S01]  /*1a20*/  ULEA UR7, UR5, UR4, 0xa ;  /* 0x0000000405077291 */ /* 0x000fe2000f8e503f */
[----:B------:R-:W-:Y:S01]  /*1a30*/  UMOV UR9, 0x40000040 ;  /* 0x4000004000097882 */ /* 0x000fe20000000000 */
[----:B------:R-:W-:-:S03]  /*1a40*/  UMOV UR11, 0x40000040 ;  /* 0x40000040000b7882 */ /* 0x000fc60000000000 */
[----:B------:R-:W-:Y:S02]  /*1a50*/  UMOV UR8, UR6 ;  /* 0x0000000600087c82 */ /* 0x000fe40008000000 */
[----:B------:R-:W-:Y:S02]  /*1a60*/  UMOV UR10, UR7 ;  /* 0x00000007000a7c82 */ /* 0x000fe40008000000 */
        /* <DEDUP_REMOVED lines=44> */
[----:B------:R-:W-:Y:S01]  /*1d30*/  BPT.TRAP 0x1 ;  /* 0x000000040000795c */ /* 0x000fe20000300000 */
.L_x_27:
[----:B------:R-:W-:-:S13]  /*1d40*/  ISETP.NE.AND P1, PT, R157, RZ, PT ;  /* 0x000000ff9d00720c */ /* 0x000fda0003f25270 */
[----:B01----:R-:W-:-:S04]  /*1d50*/  @P1 IMAD R4, R3, 0x8, R6 ;  /* 0x0000000803041824 */ /* 0x003fc800078e0206 */
[----:B------:R-:W-:-:S05]  /*1d60*/  @P1 VIADD R4, R4, 0x20 ;  /* 0x0000002004041836 */ /* 0x000fca0000000000 */
[----:B------:R-:W-:-:S04]  /*1d70*/  @P1 PRMT R4, R23, 0x654, R4 ;  /* 0x0000065417041816 */ /* 0x000fc80000000004 */
[----:B------:R0:W-:Y:S01]  /*1d80*/  @P1 SYNCS.ARRIVE.TRANS64.RED.A1T0 RZ, [R4+URZ], RZ ;  /* 0x000000ff04ff19a7 */ /* 0x0001e2000810043f */
[----:B------:R-:W-:-:S13]  /*1d90*/  ISETP.GT.U32.AND P1, PT, R19, 0x1, PT ;  /* 0x000000011300780c */ /* 0x000fda0003f24070 */
[----:B0-----:R-:W-:Y:S05]  /*1da0*/  @P1 BRA `(.L_x_28) ;  /* 0x0000000000041947 */ /* 0x001fea0003800000 */
[----:B------:R-:W-:Y:S01]  /*1db0*/  BPT.TRAP 0x1 ;  /* 0x000000040000795c */ /* 0x000fe20000300000 */
.L_x_28:
[----:B------:R-:W-:Y:S01]  /*1dc0*/  UIADD3 UR5, UR5, 0x1, URZ ;  /* 0x0000000105057890 */ /* 0x000fe2000fffe03f */
[C---:B------:R-:W-:Y:S01]  /*1dd0*/  ISETP.GT.AND P2, PT, R0.reuse, 0x1, PT ;  /* 0x000000010000780c */ /* 0x040fe20003f44270 */
[----:B------:R-:W-:Y:S02]  /*1de0*/  VIADD R3, R3, 0x1 ;  /* 0x0000000103037836 */ /* 0x000fe40000000000 */
[----:B------:R-:W-:Y:S01]  /*1df0*/  UISETP.NE.AND UP0, UPT, UR5, 0x4, UPT ;  /* 0x000000040500788c */ /* 0x000fe2000bf05270 */
[----:B------:R-:W-:Y:S02]  /*1e00*/  VIADD R0, R0, 0xffffffff ;  /* 0xffffffff00007836 */ /* 0x000fe40000000000 */
[C---:B------:R-:W-:Y:S01]  /*1e10*/  ISETP.NE.AND P1, PT, R3.reuse, 0x4, PT ;  /* 0x000000040300780c */ /* 0x040fe20003f25270 */
[----:B------:R-:W-:Y:S02]  /*1e20*/  USEL UR6, URZ, 0x1, UP0 ;  /* 0x000000013f067887 */ /* 0x000fe40008000000 */
[----:B------:R-:W-:Y:S01]  /*1e30*/  USEL UR5, UR5, URZ, UP0 ;  /* 0x0000003f05057287 */ /* 0x000fe20008000000 */
[----:B------:R-:W-:-:S03]  /*1e40*/  SEL R3, R3, RZ, P1 ;  /* 0x000000ff03037207 */ /* 0x000fc60000800000 */
[----:B------:R-:W-:Y:S01]  /*1e50*/  LOP3.LUT R7, R7, UR6, RZ, 0x3c, !PT ;  /* 0x0000000607077c12 */ /* 0x000fe2000f8e3cff */
[----:B------:R-:W-:Y:S07]  /*1e60*/  @P2 BRA `(.L_x_29) ;  /* 0xfffffff800a82947 */ /* 0x000fee000383ffff */
.L_x_22:
[----:B------:R-:W2:Y:S02]  /*1e70*/  LDC R0, c[0x0][0x28c] ;  /* 0x0000a300ff007b82 */ /* 0x000ea40000000800 */
[----:B--2---:R-:W-:-:S13]  /*1e80*/  ISETP.GE.AND P1, PT, R0, 0x1, PT ;  /* 0x000000010000780c */ /* 0x004fda0003f26270 */
[----:B------:R-:W-:Y:S05]  /*1e90*/  @!P1 BRA `(.L_x_30) ;  /* 0x0000000000409947 */ /* 0x000fea0003800000 */
[----:B------:R-:W-:Y:S05]  /*1ea0*/  @!P0 BRA `(.L_x_31) ;  /* 0x0000000000048947 */ /* 0x000fea0003800000 */
[----:B------:R-:W-:Y:S01]  /*1eb0*/  BPT.TRAP 0x1 ;  /* 0x000000040000795c */ /* 0x000fe20000300000 */
.L_x_31:
[----:B------:R-:W-:Y:S01]  /*1ec0*/  ISETP.NE.AND P0, PT, R157, RZ, PT ;  /* 0x000000ff9d00720c */ /* 0x000fe20003f05270 */
[----:B------:R-:W-:-:S12]  /*1ed0*/  UISETP.LT.AND UP1, UPT, UR40, 0x1, UPT ;  /* 0x000000012800788c */ /* 0x000fd8000bf21270 */
[----:B------:R-:W-:-:S05]  /*1ee0*/  VOTEU.ANY UP0, P0 ;  /* 0x00000000003f7886 */ /* 0x000fca0000000100 */
[----:B------:R-:W-:-:S04]  /*1ef0*/  @UP0 USEL UR4, UR40, 0x1, UP1 ;  /* 0x0000000128040887 */ /* 0x000fc80008800000 */
[----:B------:R-:W-:-:S06]  /*1f00*/  @UP0 UIADD3 UR4, UR39, UR40, -UR4 ;  /* 0x0000002827040290 */ /* 0x000fcc000fffe804 */
[----:B------:R-:W-:-:S04]  /*1f10*/  IMAD.U32 R0, RZ, RZ, UR4 ;  /* 0x00000004ff007e24 */ /* 0x000fc8000f8e00ff */
[----:B------:R-:W-:-:S05]  /*1f20*/  @P0 IMAD.SHL.U32 R0, R0, 0x8, RZ ;  /* 0x0000000800000824 */ /* 0x000fca00078e00ff */
[----:B------:R-:W-:-:S04]  /*1f30*/  @P0 LOP3.LUT R0, R0, 0x18, RZ, 0xc0, !PT ;  /* 0x0000001800000812 */ /* 0x000fc800078ec0ff */
[----:B------:R-:W-:-:S04]  /*1f40*/  @P0 IADD3 R0, R6, 0x20, R0 ;  /* 0x0000002006000810 */ /* 0x000fc80007ffe000 */
[----:B------:R-:W-:-:S04]  /*1f50*/  @P0 PRMT R0, R23, 0x654, R0 ;  /* 0x0000065417000816 */ /* 0x000fc80000000000 */
[----:B------:R2:W-:Y:S01]  /*1f60*/  @P0 SYNCS.ARRIVE.TRANS64.RED.A1T0 RZ, [R0+URZ], RZ ;  /* 0x000000ff00ff09a7 */ /* 0x0005e2000810043f */
[----:B------:R-:W-:-:S13]  /*1f70*/  ISETP.GT.U32.AND P0, PT, R19, 0x1, PT ;  /* 0x000000011300780c */ /* 0x000fda0003f04070 */
[----:B--2---:R-:W-:Y:S05]  /*1f80*/  @P0 BRA `(.L_x_30) ;  /* 0x0000000000040947 */ /* 0x004fea0003800000 */
[----:B------:R-:W-:Y:S01]  /*1f90*/  BPT.TRAP 0x1 ;  /* 0x000000040000795c */ /* 0x000fe20000300000 */
.L_x_30:
[----:B------:R-:W2:Y:S01]  /*1fa0*/  LDC R6, c[0x0][0x288] ;  /* 0x0000a200ff067b82 */ /* 0x000ea20000000800 */
[--C-:B------:R-:W-:Y:S01]  /*1fb0*/  SHF.R.U32.HI R0, RZ, 0x2, R18.reuse ;  /* 0x00000002ff007819 */ /* 0x100fe20000011612 */
[----:B------:R-:W-:Y:S01]  /*1fc0*/  UIADD3 UR39, UR40, UR39, URZ ;  /* 0x0000002728277290 */ /* 0x000fe2000fffe03f */
[----:B01----:R-:W-:Y:S01]  /*1fd0*/  SHF.R.U32.HI R5, RZ, 0x7, R18 ;  /* 0x00000007ff057819 */ /* 0x003fe20000011612 */
[----:B------:R-:W-:Y:S01]  /*1fe0*/  IMAD.SHL.U32 R9, R152, 0x80, RZ ;  /* 0x0000008098097824 */ /* 0x000fe200078e00ff */
[----:B------:R-:W-:Y:S01]  /*1ff0*/  LOP3.LUT R3, R0, 0x7, RZ, 0xc0, !PT ;  /* 0x0000000700037812 */ /* 0x000fe200078ec0ff */
[----:B------:R-:W-:Y:S01]  /*2000*/  USHF.R.U32.HI UR4, URZ, 0x2, UR39 ;  /* 0x000000023f047899 */ /* 0x000fe20008011627 */
[C---:B------:R-:W-:Y:S01]  /*2010*/  LOP3.LUT R4, R18.reuse, 0x60, RZ, 0xc0, !PT ;  /* 0x0000006012047812 */ /* 0x040fe200078ec0ff */
[----:B------:R-:W-:Y:S01]  /*2020*/  IMAD.SHL.U32 R20, R18, 0x2, RZ ;  /* 0x0000000212147824 */ /* 0x000fe200078e00ff */
[----:B------:R-:W-:Y:S01]  /*2030*/  LOP3.LUT R0, R5, 0x1, RZ, 0xc0, !PT ;  /* 0x0000000105007812 */ /* 0x000fe200078ec0ff */
[----:B------:R-:W-:Y:S01]  /*2040*/  ULOP3.LUT UR4, UR4, 0x1, URZ, 0xc0, !UPT ;  /* 0x0000000104047892 */ /* 0x000fe2000f8ec03f */
[----:B------:R-:W-:Y:S01]  /*2050*/  SHF.R.U32.HI R8, RZ, 0x1, R4 ;  /* 0x00000001ff087819 */ /* 0x000fe20000011604 */
[----:B------:R-:W-:Y:S01]  /*2060*/  ULDC UR8, c[0x0][0x284] ;  /* 0x0000a10000087ab9 */ /* 0x000fe20000000800 */
[----:B------:R-:W-:Y:S01]  /*2070*/  UISETP.GT.U32.AND UP1, UPT, UR39, 0x3, UPT ;  /* 0x000000032700788c */ /* 0x000fe2000bf24070 */
[----:B------:R-:W-:Y:S01]  /*2080*/  IMAD.SHL.U32 R4, R0, 0x40, RZ ;  /* 0x0000004000047824 */ /* 0x000fe200078e00ff */
[--C-:B------:R-:W-:Y:S01]  /*2090*/  IADD3 R5, RZ, -R8, -R3.reuse ;  /* 0x80000008ff057210 */ /* 0x100fe20007ffe803 */
[----:B------:R-:W-:Y:S01]  /*20a0*/  UISETP.NE.U32.AND UP0, UPT, UR4, 0x1, UPT ;  /* 0x000000010400788c */ /* 0x000fe2000bf05070 */
[----:B------:R-:W-:Y:S01]  /*20b0*/  SHF.R.S32.HI R152, RZ, 0x1f, R22 ;  /* 0x0000001fff987819 */ /* 0x000fe20000011416 */
[----:B------:R-:W-:Y:S01]  /*20c0*/  ULDC.64 UR6, c[0x0][0x5d0] ;  /* 0x0001740000067ab9 */ /* 0x000fe20000000a00 */
[----:B------:R-:W-:Y:S01]  /*20d0*/  LOP3.LUT R165, R4, 0x40, R3, 0xe2, !PT ;  /* 0x0000004004a57812 */ /* 0x000fe200078ee203 */
[----:B------:R-:W-:Y:S01]  /*20e0*/  UISETP.LT.U32.AND UP1, UPT, UR40, 0x4, UP1 ;  /* 0x000000042800788c */ /* 0x000fe20008f21070 */
[----:B------:R-:W-:Y:S01]  /*20f0*/  LOP3.LUT R3, R18, 0x3, RZ, 0xc0, !PT ;  /* 0x0000000312037812 */ /* 0x000fe200078ec0ff */
[----:B------:R-:W-:Y:S01]  /*2100*/  UISETP.GT.U32.AND UP0, UPT, UR40, 0x3, !UP0 ;  /* 0x000000032800788c */ /* 0x000fe2000c704070 */
[C---:B------:R-:W-:Y:S01]  /*2110*/  LOP3.LUT R20, R9.reuse, 0x6, R20, 0xf8, !PT ;  /* 0x0000000609147812 */ /* 0x040fe200078ef814 */
[----:B------:R-:W-:Y:S01]  /*2120*/  IMAD R7, R152, UR6, RZ ;  /* 0x0000000698077c24 */ /* 0x000fe2000f8e02ff */
[----:B--2---:R-:W-:Y:S01]  /*2130*/  ISETP.GE.AND P0, PT, R9, R6, PT ;  /* 0x000000060900720c */ /* 0x004fe20003f06270 */
[----:B------:R-:W-:Y:S01]  /*2140*/  IMAD R164, R3, -0x2, R6 ;  /* 0xfffffffe03a47824 */ /* 0x000fe200078e0206 */
[----:B------:R-:W-:Y:S01]  /*2150*/  SHF.R.S32.HI R21, RZ, 0x1f, R20 ;  /* 0x0000001fff157819 */ /* 0x000fe20000011414 */
[C---:B------:R-:W-:Y:S01]  /*2160*/  IMAD.SHL.U32 R3, R153.reuse, 0x100, RZ ;  /* 0x0000010099037824 */ /* 0x040fe200078e00ff */
[----:B------:R-:W-:Y:S01]  /*2170*/  USEL UR5, URZ, 0x1, !UP1 ;  /* 0x000000013f057887 */ /* 0x000fe2000c800000 */
[----:B------:R-:W-:Y:S01]  /*2180*/  IMAD R0, R0, -0x40, R5 ;  /* 0xffffffc000007824 */ /* 0x000fe200078e0205 */
[----:B------:R-:W-:Y:S01]  /*2190*/  USEL UR4, URZ, 0x1, !UP0 ;  /* 0x000000013f047887 */ /* 0x000fe2000c000000 */
[----:B------:R-:W-:Y:S01]  /*21a0*/  IMAD.WIDE R4, R153, 0x100, RZ ;  /* 0x0000010099047825 */ /* 0x000fe200078e02ff */
[C---:B------:R-:W-:Y:S01]  /*21b0*/  ISETP.GE.OR P0, PT, R3.reuse, UR8, P0 ;  /* 0x0000000803007c0c */ /* 0x040fe20008706670 */
[----:B------:R-:W-:Y:S01]  /*21c0*/  ULOP3.LUT UR39, UR39, 0x3, URZ, 0xc0, !UPT ;  /* 0x0000000327277892 */ /* 0x000fe2000f8ec03f */
[----:B------:R-:W-:Y:S01]  /*21d0*/  IADD3 R3, -R3, UR8, R0 ;  /* 0x0000000803037c10 */ /* 0x000fe2000fffe100 */
[C---:B------:R-:W-:Y:S01]  /*21e0*/  IMAD R11, R22.reuse, UR7, R7 ;  /* 0x00000007160b7c24 */ /* 0x040fe2000f8e0207 */
[----:B------:R-:W-:Y:S01]  /*21f0*/  ULOP3.LUT UR38, UR4, UR38, UR5, 0x96, !UPT ;  /* 0x0000002604267292 */ /* 0x000fe2000f8e9605 */
[----:B------:R-:W-:Y:S01]  /*2200*/  IMAD.WIDE.U32 R6, R22, UR6, R20 ;  /* 0x0000000616067c25 */ /* 0x000fe2000f8e0014 */
[----:B------:R-:W-:-:S03]  /*2210*/  LOP3.LUT R165, R4, R165, R8, 0xfe, !PT ;  /* 0x000000a504a57212 */ /* 0x000fc600078efe08 */
[----:B------:R-:W-:Y:S02]  /*2220*/  IMAD.IADD R7, R7, 0x1, R11 ;  /* 0x0000000107077824 */ /* 0x000fe400078e020b */
[----:B------:R-:W-:Y:S02]  /*2230*/  IMAD.IADD R164, R164, 0x1, -R9 ;  /* 0x00000001a4a47824 */ /* 0x000fe400078e0a09 */
[----:B------:R-:W-:Y:S01]  /*2240*/  IMAD.MOV.U32 R0, RZ, RZ, -0x1 ;  /* 0xffffffffff007424 */ /* 0x000fe200078e00ff */
[----:B------:R-:W-:Y:S06]  /*2250*/  @P0 BRA `(.L_x_32) ;  /* 0x0000006000f40947 */ /* 0x000fec0003800000 */
[----:B------:R-:W0:Y:S01]  /*2260*/  LDC.64 R14, c[0x0][0x5c8] ;  /* 0x00017200ff0e7b82 */ /* 0x000e220000000a00 */
[----:B------:R-:W-:Y:S01]  /*2270*/  ULDC.64 UR4, c[0x0][0x5c0] ;  /* 0x0001700000047ab9 */ /* 0x000fe20000000a00 */
[----:B------:R-:W-:Y:S01]  /*2280*/  BSSY B0, `(.L_x_32) ;  /* 0x000063a000007945 */ /* 0x000fe20003800000 */
[-C--:B0-----:R-:W-:Y:S01]  /*2290*/  IMAD R8, R5, R14.reuse, RZ ;  /* 0x0000000e05087224 */ /* 0x081fe200078e02ff */
[----:B------:R-:W-:Y:S01]  /*22a0*/  SHF.L.U64.HI R11, R14, 0x3, R15 ;  /* 0x000000030e0b7819 */ /* 0x000fe2000001020f */
[----:B------:R-:W-:-:S04]  /*22b0*/  IMAD.WIDE.U32 R6, R165, R14, R6 ;  /* 0x0000000ea5067225 */ /* 0x000fc800078e0006 */
[----:B------:R-:W-:Y:S01]  /*22c0*/  IMAD R9, R165, R15, R8 ;  /* 0x0000000fa5097224 */ /* 0x000fe200078e0208 */
[----:B------:R-:W-:-:S03]  /*22d0*/  IADD3 R158, P0, R6, UR4, RZ ;  /* 0x00000004069e7c10 */ /* 0x000fc6000ff1e0ff */
[----:B------:R-:W-:Y:S01]  /*22e0*/  IMAD.IADD R7, R7, 0x1, R9 ;  /* 0x0000000107077824 */ /* 0x000fe200078e0209 */
[C---:B------:R-:W-:Y:S01]  /*22f0*/  LEA R6, P2, R14.reuse, R158, 0x7 ;  /* 0x0000009e0e067211 */ /* 0x040fe200078438ff */
[----:B------:R-:W-:-:S03]  /*2300*/  IMAD.SHL.U32 R9, R14, 0x8, RZ ;  /* 0x000000080e097824 */ /* 0x000fc600078e00ff */
[----:B------:R-:W-:Y:S02]  /*2310*/  IADD3.X R159, R7, UR5, RZ, P0, !PT ;  /* 0x00000005079f7c10 */ /* 0x000fe400087fe4ff */
[----:B-----5:R-:W-:Y:S02]  /*2320*/  ISETP.NE.AND P0, PT, R155, RZ, PT ;  /* 0x000000ff9b00720c */ /* 0x020fe40003f05270 */
[----:B------:R-:W-:Y:S02]  /*2330*/  LEA.HI.X R7, R14, R159, R15, 0x7, P2 ;  /* 0x0000009f0e077211 */ /* 0x000fe400010f3c0f */
[C---:B------:R-:W-:Y:S02]  /*2340*/  IADD3 R12, P1, R9.reuse, R158, RZ ;  /* 0x0000009e090c7210 */ /* 0x040fe40007f3e0ff */
[----:B------:R-:W-:-:S03]  /*2350*/  IADD3 R8, P2, R9, R6, RZ ;  /* 0x0000000609087210 */ /* 0x000fc60007f5e0ff */
[C---:B------:R-:W-:Y:S02]  /*2360*/  IMAD.X R13, R11.reuse, 0x1, R159, P1 ;  /* 0x000000010b0d7824 */ /* 0x040fe400008e069f */
[----:B------:R-:W-:Y:S02]  /*2370*/  IMAD.X R9, R11, 0x1, R7, P2 ;  /* 0x000000010b097824 */ /* 0x000fe400010e0607 */
[----:B------:R-:W-:Y:S06]  /*2380*/  @!P0 BRA `(.L_x_33) ;  /* 0x0000004800948947 */ /* 0x000fec0003800000 */
[----:B------:R-:W0:Y:S01]  /*2390*/  LDC.64 R14, c[0x0][0x5b0] ;  /* 0x00016c00ff0e7b82 */ /* 0x000e220000000a00 */
[----:B------:R-:W-:Y:S01]  /*23a0*/  ULDC.64 UR4, c[0x0][0x5b8] ;  /* 0x00016e0000047ab9 */ /* 0x000fe20000000a00 */
[----:B------:R-:W-:Y:S01]  /*23b0*/  ISETP.GE.AND P1, PT, R3, 0x1, PT ;  /* 0x000000010300780c */ /* 0x000fe20003f26270 */
[----:B------:R-:W-:Y:S01]  /*23c0*/  IMAD R153, R152, UR4, RZ ;  /* 0x0000000498997c24 */ /* 0x000fe2000f8e02ff */
[----:B------:R-:W-:Y:S01]  /*23d0*/  BSSY B1, `(.L_x_34) ;  /* 0x000000e000017945 */ /* 0x000fe20003800000 */
[----:B------:R-:W-:Y:S01]  /*23e0*/  IMAD.WIDE.U32 R20, R22, UR4, R20 ;  /* 0x0000000416147c25 */ /* 0x000fe2000f8e0014 */
[----:B------:R-:W-:Y:S02]  /*23f0*/  ISETP.LT.OR P2, PT, R164, 0x1, !P1 ;  /* 0x00000001a400780c */ /* 0x000fe40004f41670 */
[----:B------:R-:W1:Y:S01]  /*2400*/  LDC.64 R10, c[0x0][0x5a8] ;  /* 0x00016a00ff0a7b82 */ /* 0x000e620000000a00 */
[----:B------:R-:W-:Y:S02]  /*2410*/  IMAD R153, R22, UR5, R153 ;  /* 0x0000000516997c24 */ /* 0x000fe4000f8e0299 */
[----:B------:R-:W-:-:S02]  /*2420*/  IMAD.MOV.U32 R152, RZ, RZ, R20 ;  /* 0x000000ffff987224 */ /* 0x000fc400078e0014 */
[----:B------:R-:W-:Y:S02]  /*2430*/  IMAD.IADD R153, R21, 0x1, R153 ;  /* 0x0000000115997824 */ /* 0x000fe400078e0299 */
[-C--:B0-----:R-:W-:Y:S02]  /*2440*/  IMAD R22, R5, R14.reuse, RZ ;  /* 0x0000000e05167224 */ /* 0x081fe400078e02ff */
[----:B------:R-:W-:-:S04]  /*2450*/  IMAD.WIDE.U32 R160, R165, R14, R152 ;  /* 0x0000000ea5a07225 */ /* 0x000fc800078e0098 */
[----:B------:R-:W-:Y:S01]  /*2460*/  IMAD R173, R165, R15, R22 ;  /* 0x0000000fa5ad7224 */ /* 0x000fe200078e0216 */
[----:B-1----:R-:W-:-:S04]  /*2470*/  IADD3 R162, P0, R160, R10, RZ ;  /* 0x0000000aa0a27210 */ /* 0x002fc80007f1e0ff */
[----:B------:R-:W-:Y:S01]  /*2480*/  IADD3.X R163, R11, R161, R173, P0, !PT ;  /* 0x000000a10ba37210 */ /* 0x000fe200007fe4ad */
[----:B------:R-:W-:Y:S08]  /*2490*/  @P2 BRA `(.L_x_35) ;  /* 0x0000000000042947 */ /* 0x000ff00003800000 */
[----:B------:R0:W5:Y:S02]  /*24a0*/  LDG.E.U8 R156, desc[UR36][R162.64] ;  /* 0x00000024a29c7981 */ /* 0x000164000c1e1100 */
.L_x_35:
[----:B------:R-:W-:Y:S05]  /*24b0*/  BSYNC B1 ;  /* 0x0000000000017941 */ /* 0x000fea0003800000 */
.L_x_34:
[----:B-----5:R-:W-:Y:S01]  /*24c0*/  LOP3.LUT R22, R156, 0xffff, RZ, 0xc0, !PT ;  /* 0x0000ffff9c167812 */ /* 0x020fe200078ec0ff */
[C---:B------:R-:W-:Y:S01]  /*24d0*/  IMAD.SHL.U32 R160, R14.reuse, 0x8, RZ ;  /* 0x000000080ea07824 */ /* 0x040fe200078e00ff */
[----:B------:R-:W-:Y:S01]  /*24e0*/  SHF.L.U64.HI R161, R14, 0x3, R15 ;  /* 0x000000030ea17819 */ /* 0x000fe2000001020f */
[----:B------:R-:W-:Y:S01]  /*24f0*/  BSSY B1, `(.L_x_36) ;  /* 0x000000e000017945 */ /* 0x000fe20003800000 */
[----:B------:R-:W-:Y:S02]  /*2500*/  PRMT R22, R22, 0x8880, RZ ;  /* 0x0000888016167816 */ /* 0x000fe400000000ff */
[----:B------:R-:W-:Y:S01]  /*2510*/  ISETP.GE.AND P0, PT, R3, 0x9, PT ;  /* 0x000000090300780c */ /* 0x000fe20003f06270 */
[----:B------:R-:W-:-:S04]  /*2520*/  IMAD.WIDE.U32 R168, R165, R14, R160 ;  /* 0x0000000ea5a87225 */ /* 0x000fc800078e00a0 */
[----:B------:R-:W-:-:S04]  /*2530*/  IMAD R167, R22, R155, RZ ;  /* 0x0000009b16a77224 */ /* 0x000fc800078e02ff */
[----:B------:R-:W-:Y:S01]  /*2540*/  @!P2 IMAD R171, R88, R154, R167 ;  /* 0x0000009a58aba224 */ /* 0x000fe200078e02a7 */
[----:B------:R-:W-:Y:S01]  /*2550*/  IADD3 R88, P3, P4, R20, R10, R168 ;  /* 0x0000000a14587210 */ /* 0x000fe20007c7e0a8 */
[----:B------:R-:W-:-:S03]  /*2560*/  IMAD.IADD R168, R173, 0x1, R169 ;  /* 0x00000001ada87824 */ /* 0x000fc600078e02a9 */
[----:B------:R1:W-:Y:S01]  /*2570*/  @!P2 STG.E.U8 desc[UR36][R158.64], R171 ;  /* 0x000000ab9e00a986 */ /* 0x0003e2000c101124 */
[----:B------:R-:W-:-:S13]  /*2580*/  ISETP.LT.OR P2, PT, R164, 0x2, !P1 ;  /* 0x00000002a400780c */ /* 0x000fda0004f41670 */
[----:B-1----:R-:W-:Y:S05]  /*2590*/  @P2 BRA `(.L_x_37) ;  /* 0x00000000000c2947 */ /* 0x002fea0003800000 */
[----:B------:R-:W2:Y:S02]  /*25a0*/  LDG.E.U8 R156, desc[UR36][R162.64+0x1] ;  /* 0x00000124a29c7981 */ /* 0x000ea4000c1e1100 */
[----:B--2---:R-:W-:-:S05]  /*25b0*/  PRMT R22, R156, 0x8880, RZ ;  /* 0x000088809c167816 */ /* 0x004fca00000000ff */
[----:B------:R-:W-:-:S07]  /*25c0*/  IMAD R167, R22, R155, RZ ;  /* 0x0000009b16a77224 */ /* 0x000fce00078e02ff */
.L_x_37:
[----:B------:R-:W-:Y:S05]  /*25d0*/  BSYNC B1 ;  /* 0x0000000000017941 */ /* 0x000fea0003800000 */
.L_x_36:
[----:B------:R-:W-:Y:S01]  /*25e0*/  @!P2 IMAD R169, R89, R154, R167 ;  /* 0x0000009a59a9a224 */ /* 0x000fe200078e02a7 */
[----:B------:R-:W-:Y:S01]  /*25f0*/  IADD3.X R89, R153, R11, R168, P3, P4 ;  /* 0x0000000b99597210 */ /* 0x000fe20001fe84a8 */
[----:B------:R-:W-:Y:S01]  /*2600*/  BSSY B1, `(.L_x_38) ;  /* 0x0000009000017945 */ /* 0x000fe20003800000 */
[C---:B------:R-:W-:Y:S02]  /*2610*/  ISETP.LT.OR P3, PT, R164.reuse, 0x1, !P0 ;  /* 0x00000001a400780c */ /* 0x040fe40004761670 */
[----:B------:R1:W-:Y:S01]  /*2620*/  @!P2 STG.E.U8 desc[UR36][R158.64+0x1], R169 ;  /* 0x000001a99e00a986 */ /* 0x0003e2000c101124 */
[C---:B------:R-:W-:Y:S02]  /*2630*/  ISETP.LT.OR P2, PT, R164.reuse, 0x2, !P0 ;  /* 0x00000002a400780c */ /* 0x040fe40004741670 */
[----:B------:R-:W-:-:S08]  /*2640*/  ISETP.LT.OR P4, PT, R164, 0x9, !P1 ;  /* 0x00000009a400780c */ /* 0x000fd00004f81670 */
[----:B------:R-:W-:Y:S05]  /*2650*/  @P3 BRA `(.L_x_39) ;  /* 0x00000000000c3947 */ /* 0x000fea0003800000 */
[----:B------:R-:W2:Y:S02]  /*2660*/  LDG.E.U8 R156, desc[UR36][R88.64] ;  /* 0x00000024589c7981 */ /* 0x000ea4000c1e1100 */
[----:B--2---:R-:W-:-:S05]  /*2670*/  PRMT R22, R156, 0x8880, RZ ;  /* 0x000088809c167816 */ /* 0x004fca00000000ff */
[----:B------:R-:W-:-:S07]  /*2680*/  IMAD R167, R22, R155, RZ ;  /* 0x0000009b16a77224 */ /* 0x000fce00078e02ff */
.L_x_39:
[----:B------:R-:W-:Y:S05]  /*2690*/  BSYNC B1 ;  /* 0x0000000000017941 */ /* 0x000fea0003800000 */
.L_x_38:
[----:B-1----:R-:W-:Y:S01]  /*26a0*/  @!P3 IMAD R169, R90, R154, R167 ;  /* 0x0000009a5aa9b224 */ /* 0x002fe200078e02a7 */
[----:B------:R-:W-:Y:S04]  /*26b0*/  BSSY B1, `(.L_x_40) ;  /* 0x0000006000017945 */ /* 0x000fe80003800000 */
[----:B------:R1:W-:Y:S01]  /*26c0*/  @!P3 STG.E.U8 desc[UR36][R12.64], R169 ;  /* 0x000000a90c00b986 */ /* 0x0003e2000c101124 */
[----:B------:R-:W-:Y:S05]  /*26d0*/  @P2 BRA `(.L_x_41) ;  /* 0x00000000000c2947 */ /* 0x000fea0003800000 */
[----:B------:R-:W2:Y:S02]  /*26e0*/  LDG.E.U8 R156, desc[UR36][R88.64+0x1] ;  /* 0x00000124589c7981 */ /* 0x000ea4000c1e1100 */
[----:B--2---:R-:W-:-:S05]  /*26f0*/  PRMT R22, R156, 0x8880, RZ ;  /* 0x000088809c167816 */ /* 0x004fca00000000ff */
[----:B------:R-:W-:-:S07]  /*2700*/  IMAD R167, R22, R155, RZ ;  /* 0x0000009b16a77224 */ /* 0x000fce00078e02ff */
.L_x_41:
[----:B------:R-:W-:Y:S05]  /*2710*/  BSYNC B1 ;  /* 0x0000000000017941 */ /* 0x000fea0003800000 */
.L_x_40:
[----:B------:R-:W-:Y:S01]  /*2720*/  @!P2 IMAD R91, R91, R154, R167 ;  /* 0x0000009a5b5ba224 */ /* 0x000fe200078e02a7 */
[----:B------:R-:W-:Y:S04]  /*2730*/  BSSY B1, `(.L_x_42) ;  /* 0x0000006000017945 */ /* 0x000fe80003800000 */
[----:B------:R2:W-:Y:S01]  /*2740*/  @!P2 STG.E.U8 desc[UR36][R12.64+0x1], R91 ;  /* 0x0000015b0c00a986 */ /* 0x0005e2000c101124 */
[----:B------:R-:W-:Y:S05]  /*2750*/  @P4 BRA `(.L_x_43) ;  /* 0x00000000000c4947 */ /* 0x000fea0003800000 */
[----:B------:R-:W3:Y:S02]  /*2760*/  LDG.E.U8 R156, desc[UR36][R162.64+0x8] ;  /* 0x00000824a29c7981 */ /* 0x000ee4000c1e1100 */
[----:B---3--:R-:W-:-:S05]  /*2770*/  PRMT R22, R156, 0x8880, RZ ;  /* 0x000088809c167816 */ /* 0x008fca00000000ff */
[----:B------:R-:W-:-:S07]  /*2780*/  IMAD R167, R22, R155, RZ ;  /* 0x0000009b16a77224 */ /* 0x000fce00078e02ff */
.L_x_43:
[----:B------:R-:W-:Y:S05]  /*2790*/  BSYNC B1 ;  /* 0x0000000000017941 */ /* 0x000fea0003800000 */
.L_x_42:
[----:B------:R-:W-:Y:S01]  /*27a0*/  ISETP.LT.OR P2, PT, R164, 0xa, !P1 ;  /* 0x0000000aa400780c */ /* 0x000fe20004f41670 */
[----:B--2---:R-:W-:Y:S01]  /*27b0*/  @!P4 IMAD R91, R92, R154, R167 ;  /* 0x0000009a5c5bc224 */ /* 0x004fe200078e02a7 */
[----:B------:R-:W-:Y:S01]  /*27c0*/  BSSY B1, `(.L_x_44) ;  /* 0x0000008000017945 */ /* 0x000fe20003800000 */
[----:B------:R-:W-:-:S03]  /*27d0*/  ISETP.LT.OR P3, PT, R164, 0x9, !P0 ;  /* 0x00000009a400780c */ /* 0x000fc60004761670 */
[----:B------:R2:W-:Y:S01]  /*27e0*/  @!P4 STG.E.U8 desc[UR36][R158.64+0x8], R91 ;  /* 0x0000085b9e00c986 */ /* 0x0005e2000c101124 */
[----:B------:R-:W-:-:S06]  /*27f0*/  ISETP.LT.OR P4, PT, R164, 0xa, !P0 ;  /* 0x0000000aa400780c */ /* 0x000fcc0004781670 */
[----:B------:R-:W-:Y:S07]  /*2800*/  @P2 BRA `(.L_x_45) ;  /* 0x00000000000c2947 */ /* 0x000fee0003800000 */
[----:B------:R-:W3:Y:S02]  /*2810*/  LDG.E.U8 R156, desc[UR36][R162.64+0x9] ;  /* 0x00000924a29c7981 */ /* 0x000ee4000c1e1100 */
[----:B---3--:R-:W-:-:S05]  /*2820*/  PRMT R22, R156, 0x8880, RZ ;  /* 0x000088809c167816 */ /* 0x008fca00000000ff */
[----:B------:R-:W-:-:S07]  /*2830*/  IMAD R167, R22, R155, RZ ;  /* 0x0000009b16a77224 */ /* 0x000fce00078e02ff */
.L_x_45:
[----:B------:R-:W-:Y:S05]  /*2840*/  BSYNC B1 ;  /* 0x0000000000017941 */ /* 0x000fea0003800000 */
.L_x_44:
[----:B------:R-:W-:Y:S01]  /*2850*/  @!P2 IMAD R93, R93, R154, R167 ;  /* 0x0000009a5d5da224 */ /* 0x000fe200078e02a7 */
[----:B------:R-:W-:Y:S04]  /*2860*/  BSSY B1, `(.L_x_46) ;  /* 0x0000006000017945 */ /* 0x000fe80003800000 */
[----:B------:R3:W-:Y:S01]  /*2870*/  @!P2 STG.E.U8 desc[UR36][R158.64+0x9], R93 ;  /* 0x0000095d9e00a986 */ /* 0x0007e2000c101124 */
[----:B------:R-:W-:Y:S05]  /*2880*/  @P3 BRA `(.L_x_47) ;  /* 0x00000000000c3947 */ /* 0x000fea0003800000 */
[----:B------:R-:W4:Y:S02]  /*2890*/  LDG.E.U8 R156, desc[UR36][R88.64+0x8] ;  /* 0x00000824589c7981 */ /* 0x000f24000c1e1100 */
[----:B----4-:R-:W-:-:S05]  /*28a0*/  PRMT R22, R156, 0x8880, RZ ;  /* 0x000088809c167816 */ /* 0x010fca00000000ff */
[----:B------:R-:W-:-:S07]  /*28b0*/  IMAD R167, R22, R155, RZ ;  /* 0x0000009b16a77224 */ /* 0x000fce00078e02ff */
.L_x_47:
[----:B------:R-:W-:Y:S05]  /*28c0*/  BSYNC B1 ;  /* 0x0000000000017941 */ /* 0x000fea0003800000 */
.L_x_46:
[----:B--2---:R-:W-:Y:S01]  /*28d0*/  @!P3 IMAD R91, R94, R154, R167 ;  /* 0x0000009a5e5bb224 */ /* 0x004fe200078e02a7 */
[----:B------:R-:W-:Y:S04]  /*28e0*/  BSSY B1, `(.L_x_48) ;  /* 0x0000006000017945 */ /* 0x000fe80003800000 */
[----:B------:R2:W-:Y:S01]  /*28f0*/  @!P3 STG.E.U8 desc[UR36][R12.64+0x8], R91 ;  /* 0x0000085b0c00b986 */ /* 0x0005e2000c101124 */
[----:B------:R-:W-:Y:S05]  /*2900*/  @P4 BRA `(.L_x_49) ;  /* 0x00000000000c4947 */ /* 0x000fea0003800000 */
[----:B------:R-:W4:Y:S02]  /*2910*/  LDG.E.U8 R156, desc[UR36][R88.64+0x9] ;  /* 0x00000924589c7981 */ /* 0x000f24000c1e1100 */
[----:B----4-:R-:W-:-:S05]  /*2920*/  PRMT R22, R156, 0x8880, RZ ;  /* 0x000088809c167816 */ /* 0x010fca00000000ff */
[----:B------:R-:W-:-:S07]  /*2930*/  IMAD R167, R22, R155, RZ ;  /* 0x0000009b16a77224 */ /* 0x000fce00078e02ff */
.L_x_49:
[----:B------:R-:W-:Y:S05]  /*2940*/  BSYNC B1 ;  /* 0x0000000000017941 */ /* 0x000fea0003800000 */
.L_x_48:
[C---:B------:R-:W-:Y:S01]  /*2950*/  ISETP.LT.OR P2, PT, R164.reuse, 0x11, !P1 ;  /* 0x00000011a400780c */ /* 0x040fe20004f41670 */
[----:B------:R-:W-:Y:S01]  /*2960*/  @!P4 IMAD R95, R95, R154, R167 ;  /* 0x0000009a5f5fc224 */ /* 0x000fe200078e02a7 */
[----:B------:R-:W-:Y:S01]  /*2970*/  BSSY B1, `(.L_x_50) ;  /* 0x0000008000017945 */ /* 0x000fe20003800000 */
[----:B------:R-:W-:-:S03]  /*2980*/  ISETP.LT.OR P3, PT, R164, 0x12, !P1 ;  /* 0x00000012a400780c */ /* 0x000fc60004f61670 */
[----:B------:R4:W-:Y:S01]  /*2990*/  @!P4 STG.E.U8 desc[UR36][R12.64+0x9], R95 ;  /* 0x0000095f0c00c986 */ /* 0x0009e2000c101124 */
[----:B------:R-:W-:-:S06]  /*29a0*/  ISETP.LT.OR P4, PT, R164, 0x11, !P0 ;  /* 0x00000011a400780c */ /* 0x000fcc0004781670 */
[----:B------:R-:W-:Y:S07]  /*29b0*/  @P2 BRA `(.L_x_51) ;  /* 0x00000000000c2947 */ /* 0x000fee0003800000 */
[----:B------:R-:W5:Y:S02]  /*29c0*/  LDG.E.U8 R156, desc[UR36][R162.64+0x10] ;  /* 0x00001024a29c7981 */ /* 0x000f64000c1e1100 */
[----:B-----5:R-:W-:-:S05]  /*29d0*/  PRMT R22, R156, 0x8880, RZ ;  /* 0x000088809c167816 */ /* 0x020fca00000000ff */
[----:B------:R-:W-:-:S07]  /*29e0*/  IMAD R167, R22, R155, RZ ;  /* 0x0000009b16a77224 */ /* 0x000fce00078e02ff */
.L_x_51:
[----:B------:R-:W-:Y:S05]  /*29f0*/  BSYNC B1 ;  /* 0x0000000000017941 */ /* 0x000fea0003800000 */
.L_x_50:
[----:B--2---:R-:W-:Y:S01]  /*2a00*/  @!P2 IMAD R91, R96, R154, R167 ;  /* 0x0000009a605ba224 */ /* 0x004fe200078e02a7 */
[----:B------:R-:W-:Y:S04]  /*2a10*/  BSSY B1, `(.L_x_52) ;  /* 0x0000006000017945 */ /* 0x000fe80003800000 */
[----:B------:R2:W-:Y:S01]  /*2a20*/  @!P2 STG.E.U8 desc[UR36][R158.64+0x10], R91 ;  /* 0x0000105b9e00a986 */ /* 0x0005e2000c101124 */
[----:B------:R-:W-:Y:S05]  /*2a30*/  @P3 BRA `(.L_x_53) ;  /* 0x00000000000c3947 */ /* 0x000fea0003800000 */
[----:B------:R-:W5:Y:S02]  /*2a40*/  LDG.E.U8 R156, desc[UR36][R162.64+0x11] ;  /* 0x00001124a29c7981 */ /* 0x000f64000c1e1100 */
[----:B-----5:R-:W-:-:S05]  /*2a50*/  PRMT R22, R156, 0x8880, RZ ;  /* 0x000088809c167816 */ /* 0x020fca00000000ff */
[----:B------:R-:W-:-:S07]  /*2a60*/  IMAD R167, R22, R155, RZ ;  /* 0x0000009b16a77224 */ /* 0x000fce00078e02ff */
.L_x_53:
[----:B------:R-:W-:Y:S05]  /*2a70*/  BSYNC B1 ;  /* 0x0000000000017941 */ /* 0x000fea0003800000 */
.L_x_52:
[----:B------:R-:W-:Y:S01]  /*2a80*/  @!P3 IMAD R97, R97, R154, R167 ;  /* 0x0000009a6161b224 */ /* 0x000fe200078e02a7 */
[----:B------:R-:W-:Y:S04]  /*2a90*/  BSSY B1, `(.L_x_54) ;  /* 0x0000006000017945 */ /* 0x000fe80003800000 */
[----:B------:R0:W-:Y:S01]  /*2aa0*/  @!P3 STG.E.U8 desc[UR36][R158.64+0x11], R97 ;  /* 0x000011619e00b986 */ /* 0x0001e2000c101124 */
[----:B------:R-:W-:Y:S05]  /*2ab0*/  @P4 BRA `(.L_x_55) ;  /* 0x00000000000c4947 */ /* 0x000fea0003800000 */
[----:B------:R-:W5:Y:S02]  /*2ac0*/  LDG.E.U8 R156, desc[UR36][R88.64+0x10] ;  /* 0x00001024589c7981 */ /* 0x000f64000c1e1100 */
[----:B-----5:R-:W-:-:S05]  /*2ad0*/  PRMT R22, R156, 0x8880, RZ ;  /* 0x000088809c167816 */ /* 0x020fca00000000ff */
[----:B------:R-:W-:-:S07]  /*2ae0*/  IMAD R167, R22, R155, RZ ;  /* 0x0000009b16a77224 */ /* 0x000fce00078e02ff */
.L_x_55:
[----:B------:R-:W-:Y:S05]  /*2af0*/  BSYNC B1 ;  /* 0x0000000000017941 */ /* 0x000fea0003800000 */
.L_x_54:
[----:B------:R-:W-:Y:S01]  /*2b00*/  ISETP.LT.OR P2, PT, R164, 0x12, !P0 ;  /* 0x00000012a400780c */ /* 0x000fe20004741670 */
[----:B--2---:R-:W-:Y:S01]  /*2b10*/  @!P4 IMAD R91, R98, R154, R167 ;  /* 0x0000009a625bc224 */ /* 0x004fe200078e02a7 */
        /* <DEDUP_REMOVED lines=8> */
.L_x_57:
[----:B------:R-:W-:Y:S05]  /*2ba0*/  BSYNC B1 ;  /* 0x0000000000017941 */ /* 0x000fea0003800000 */
.L_x_56:
[----:B------:R-:W-:Y:S01]  /*2bb0*/  @!P2 IMAD R99, R99, R154, R167 ;  /* 0x0000009a6363a224 */ /* 0x000fe200078e02a7 */
[----:B------:R-:W-:Y:S04]  /*2bc0*/  BSSY B1, `(.L_x_58) ;  /* 0x0000006000017945 */ /* 0x000fe80003800000 */
[----:B------:R0:W-:Y:S01]  /*2bd0*/  @!P2 STG.E.U8 desc[UR36][R12.64+0x11], R99 ;  /* 0x000011630c00a986 */ /* 0x0001e2000c101124 */
[----:B------:R-:W-:Y:S05]  /*2be0*/  @P3 BRA `(.L_x_59) ;  /* 0x00000000000c3947 */ /* 0x000fea0003800000 */
[----:B------:R-:W5:Y:S02]  /*2bf0*/  LDG.E.U8 R156, desc[UR36][R162.64+0x18] ;  /* 0x00001824a29c7981 */ /* 0x000f64000c1e1100 */
[----:B-----5:R-:W-:-:S05]  /*2c00*/  PRMT R22, R156, 0x8880, RZ ;  /* 0x000088809c167816 */ /* 0x020fca00000000ff */
[----:B------:R-:W-:-:S07]  /*2c10*/  IMAD R167, R22, R155, RZ ;  /* 0x0000009b16a77224 */ /* 0x000fce00078e02ff */
.L_x_59:
[----:B------:R-:W-:Y:S05]  /*2c20*/  BSYNC B1 ;  /* 0x0000000000017941 */ /* 0x000fea0003800000 */
.L_x_58:
[----:B--2---:R-:W-:Y:S01]  /*2c30*/  @!P3 IMAD R91, R100, R154, R167 ;  /* 0x0000009a645bb224 */ /* 0x004fe200078e02a7 */
[----:B------:R-:W-:Y:S04]  /*2c40*/  BSSY B1, `(.L_x_60) ;  /* 0x0000006000017945 */ /* 0x000fe80003800000 */
[----:B------:R2:W-:Y:S01]  /*2c50*/  @!P3 STG.E.U8 desc[UR36][R158.64+0x18], R91 ;  /* 0x0000185b9e00b986 */ /* 0x0005e2000c101124 */
[----:B------:R-:W-:Y:S05]  /*2c60*/  @P4 BRA `(.L_x_61) ;  /* 0x00000000000c4947 */ /* 0x000fea0003800000 */
[----:B------:R-:W5:Y:S02]  /*2c70*/  LDG.E.U8 R156, desc[UR36][R162.64+0x19] ;  /* 0x00001924a29c7981 */ /* 0x000f64000c1e1100 */
[----:B-----5:R-:W-:-:S05]  /*2c80*/  PRMT R22, R156, 0x8880, RZ ;  /* 0x000088809c167816 */ /* 0x020fca00000000ff */
[----:B------:R-:W-:-:S07]  /*2c90*/  IMAD R167, R22, R155, RZ ;  /* 0x0000009b16a77224 */ /* 0x000fce00078e02ff */
.L_x_61:
[----:B------:R-:W-:Y:S05]  /*2ca0*/  BSYNC B1 ;  /* 0x0000000000017941 */ /* 0x000fea0003800000 */
.L_x_60:
        /* <DEDUP_REMOVED lines=10> */
.L_x_63:
[----:B------:R-:W-:Y:S05]  /*2d50*/  BSYNC B1 ;  /* 0x0000000000017941 */ /* 0x000fea0003800000 */
.L_x_62:
[----:B--2---:R-:W-:Y:S01]  /*2d60*/  @!P2 IMAD R91, R102, R154, R167 ;  /* 0x0000009a665ba224 */ /* 0x004fe200078e02a7 */
[----:B------:R-:W-:Y:S04]  /*2d70*/  BSSY B1, `(.L_x_64) ;  /* 0x0000006000017945 */ /* 0x000fe80003800000 */
[----:B------:R2:W-:Y:S01]  /*2d80*/  @!P2 STG.E.U8 desc[UR36][R12.64+0x18], R91 ;  /* 0x0000185b0c00a986 */ /* 0x0005e2000c101124 */
[----:B------:R-:W-:Y:S05]  /*2d90*/  @P3 BRA `(.L_x_65) ;  /* 0x00000000000c3947 */ /* 0x000fea0003800000 */
[----:B------:R-:W5:Y:S02]  /*2da0*/  LDG.E.U8 R156, desc[UR36][R88.64+0x19] ;  /* 0x00001924589c7981 */ /* 0x000f64000c1e1100 */
[----:B-----5:R-:W-:-:S05]  /*2db0*/  PRMT R22, R156, 0x8880, RZ ;  /* 0x000088809c167816 */ /* 0x020fca00000000ff */
[----:B------:R-:W-:-:S07]  /*2dc0*/  IMAD R167, R22, R155, RZ ;  /* 0x0000009b16a77224 */ /* 0x000fce00078e02ff */
.L_x_65:
[----:B------:R-:W-:Y:S05]  /*2dd0*/  BSYNC B1 ;  /* 0x0000000000017941 */ /* 0x000fea0003800000 */
.L_x_64:
[----:B------:R-:W-:Y:S01]  /*2de0*/  @!P3 IMAD R103, R103, R154, R167 ;  /* 0x0000009a6767b224 */ /* 0x000fe200078e02a7 */
[----:B------:R-:W-:Y:S04]  /*2df0*/  BSSY B1, `(.L_x_66) ;  /* 0x0000006000017945 */ /* 0x000fe80003800000 */
[----:B------:R0:W-:Y:S01]  /*2e00*/  @!P3 STG.E.U8 desc[UR36][R12.64+0x19], R103 ;  /* 0x000019670c00b986 */ /* 0x0001e2000c101124 */
[----:B------:R-:W-:Y:S05]  /*2e10*/  @P4 BRA `(.L_x_67) ;  /* 0x00000000000c4947 */ /* 0x000fea0003800000 */
[----:B------:R-:W5:Y:S02]  /*2e20*/  LDG.E.U8 R156, desc[UR36][R162.64+0x20] ;  /* 0x00002024a29c7981 */ /* 0x000f64000c1e1100 */
[----:B-----5:R-:W-:-:S05]  /*2e30*/  PRMT R22, R156, 0x8880, RZ ;  /* 0x000088809c167816 */ /* 0x020fca00000000ff */
[----:B------:R-:W-:-:S07]  /*2e40*/  IMAD R167, R22, R155, RZ ;  /* 0x0000009b16a77224 */ /* 0x000fce00078e02ff */
.L_x_67:
[----:B------:R-:W-:Y:S05]  /*2e50*/  BSYNC B1 ;  /* 0x0000000000017941 */ /* 0x000fea0003800000 */
.L_x_66:
        /* <DEDUP_REMOVED lines=10> */
.L_x_69:
[----:B------:R-:W-:Y:S05]  /*2f00*/  BSYNC B1 ;  /* 0x0000000000017941 */ /* 0x000fea0003800000 */
.L_x_68:
[----:B------:R-:W-:Y:S01]  /*2f10*/  @!P2 IMAD R105, R105, R154, R167 ;  /* 0x0000009a6969a224 */ /* 0x000fe200078e02a7 */
[----:B------:R-:W-:Y:S04]  /*2f20*/  BSSY B1, `(.L_x_70) ;  /* 0x0000006000017945 */ /* 0x000fe80003800000 */
[----:B------:R0:W-:Y:S01]  /*2f30*/  @!P2 STG.E.U8 desc[UR36][R158.64+0x21], R105 ;  /* 0x000021699e00a986 */ /* 0x0001e2000c101124 */
[----:B------:R-:W-:Y:S05]  /*2f40*/  @P3 BRA `(.L_x_71) ;  /* 0x00000000000c3947 */ /* 0x000fea0003800000 */
[----:B------:R-:W5:Y:S02]  /*2f50*/  LDG.E.U8 R156, desc[UR36][R88.64+0x20] ;  /* 0x00002024589c7981 */ /* 0x000f64000c1e1100 */
[----:B-----5:R-:W-:-:S05]  /*2f60*/  PRMT R22, R156, 0x8880, RZ ;  /* 0x000088809c167816 */ /* 0x020fca00000000ff */
[----:B------:R-:W-:-:S07]  /*2f70*/  IMAD R167, R22, R155, RZ ;  /* 0x0000009b16a77224 */ /* 0x000fce00078e02ff */
.L_x_71:
[----:B------:R-:W-:Y:S05]  /*2f80*/  BSYNC B1 ;  /* 0x0000000000017941 */ /* 0x000fea0003800000 */
.L_x_70:
[----:B--2---:R-:W-:Y:S01]  /*2f90*/  @!P3 IMAD R91, R106, R154, R167 ;  /* 0x0000009a6a5bb224 */ /* 0x004fe200078e02a7 */
[----:B------:R-:W-:Y:S04]  /*2fa0*/  BSSY B1, `(.L_x_72) ;  /* 0x0000006000017945 */ /* 0x000fe80003800000 */
[----:B------:R2:W-:Y:S01]  /*2fb0*/  @!P3 STG.E.U8 desc[UR36][R12.64+0x20], R91 ;  /* 0x0000205b0c00b986 */ /* 0x0005e2000c101124 */
[----:B------:R-:W-:Y:S05]  /*2fc0*/  @P4 BRA `(.L_x_73) ;  /* 0x00000000000c4947 */ /* 0x000fea0003800000 */
[----:B------:R-:W5:Y:S02]  /*2fd0*/  LDG.E.U8 R156, desc[UR36][R88.64+0x21] ;  /* 0x00002124589c7981 */ /* 0x000f64000c1e1100 */
[----:B-----5:R-:W-:-:S05]  /*2fe0*/  PRMT R22, R156, 0x8880, RZ ;  /* 0x000088809c167816 */ /* 0x020fca00000000ff */
[----:B------:R-:W-:-:S07]  /*2ff0*/  IMAD R167, R22, R155, RZ ;  /* 0x0000009b16a77224 */ /* 0x000fce00078e02ff */
.L_x_73:
[----:B------:R-:W-:Y:S05]  /*3000*/  BSYNC B1 ;  /* 0x0000000000017941 */ /* 0x000fea0003800000 */
.L_x_72:
        /* <DEDUP_REMOVED lines=10> */
.L_x_75:
[----:B------:R-:W-:Y:S05]  /*30b0*/  BSYNC B1 ;  /* 0x0000000000017941 */ /* 0x000fea0003800000 */
.L_x_74:
[----:B--2---:R-:W-:Y:S01]  /*30c0*/  @!P2 IMAD R91, R108, R154, R167 ;  /* 0x0000009a6c5ba224 */ /* 0x004fe200078e02a7 */
[----:B------:R-:W-:Y:S04]  /*30d0*/  BSSY B1, `(.L_x_76) ;  /* 0x0000006000017945 */ /* 0x000fe80003800000 */
[----:B------:R2:W-:Y:S01]  /*30e0*/  @!P2 STG.E.U8 desc[UR36][R158.64+0x28], R91 ;  /* 0x0000285b9e00a986 */ /* 0x0005e2000c101124 */
[----:B------:R-:W-:Y:S05]  /*30f0*/  @P3 BRA `(.L_x_77) ;  /* 0x00000000000c3947 */ /* 0x000fea0003800000 */
[----:B------:R-:W5:Y:S02]  /*3100*/  LDG.E.U8 R156, desc[UR36][R162.64+0x29] ;  /* 0x00002924a29c7981 */ /* 0x000f64000c1e1100 */
[----:B-----5:R-:W-:-:S05]  /*3110*/  PRMT R22, R156, 0x8880, RZ ;  /* 0x000088809c167816 */ /* 0x020fca00000000ff */
[----:B------:R-:W-:-:S07]  /*3120*/  IMAD R167, R22, R155, RZ ;  /* 0x0000009b16a77224 */ /* 0x000fce00078e02ff */
.L_x_77:
[----:B------:R-:W-:Y:S05]  /*3130*/  BSYNC B1 ;  /* 0x0000000000017941 */ /* 0x000fea0003800000 */
.L_x_76:
[----:B------:R-:W-:Y:S01]  /*3140*/  @!P3 IMAD R109, R109, R154, R167 ;  /* 0x0000009a6d6db224 */ /* 0x000fe200078e02a7 */
[----:B------:R-:W-:Y:S04]  /*3150*/  BSSY B1, `(.L_x_78) ;  /* 0x0000006000017945 */ /* 0x000fe80003800000 */
[----:B------:R0:W-:Y:S01]  /*3160*/  @!P3 STG.E.U8 desc[UR36][R158.64+0x29], R109 ;  /* 0x0000296d9e00b986 */ /* 0x0001e2000c101124 */
[----:B------:R-:W-:Y:S05]  /*3170*/  @P4 BRA `(.L_x_79) ;  /* 0x00000000000c4947 */ /* 0x000fea0003800000 */
[----:B------:R-:W5:Y:S02]  /*3180*/  LDG.E.U8 R156, desc[UR36][R88.64+0x28] ;  /* 0x00002824589c7981 */ /* 0x000f64000c1e1100 */
[----:B-----5:R-:W-:-:S05]  /*3190*/  PRMT R22, R156, 0x8880, RZ ;  /* 0x000088809c167816 */ /* 0x020fca00000000ff */
[----:B------:R-:W-:-:S07]  /*31a0*/  IMAD R167, R22, R155, RZ ;  /* 0x0000009b16a77224 */ /* 0x000fce00078e02ff */
.L_x_79:
[----:B------:R-:W-:Y:S05]  /*31b0*/  BSYNC B1 ;  /* 0x0000000000017941 */ /* 0x000fea0003800000 */
.L_x_78:
        /* <DEDUP_REMOVED lines=10> */
.L_x_81:
[----:B------:R-:W-:Y:S05]  /*3260*/  BSYNC B1 ;  /* 0x0000000000017941 */ /* 0x000fea0003800000 */
.L_x_80:
[----:B------:R-:W-:Y:S01]  /*3270*/  @!P2 IMAD R111, R111, R154, R167 ;  /* 0x0000009a6f6fa224 */ /* 0x000fe200078e02a7 */
[----:B------:R-:W-:Y:S04]  /*3280*/  BSSY B1, `(.L_x_82) ;  /* 0x0000006000017945 */ /* 0x000fe80003800000 */
[----:B------:R0:W-:Y:S01]  /*3290*/  @!P2 STG.E.U8 desc[UR36][R12.64+0x29], R111 ;  /* 0x0000296f0c00a986 */ /* 0x0001e2000c101124 */
[----:B------:R-:W-:Y:S05]  /*32a0*/  @P3 BRA `(.L_x_83) ;  /* 0x00000000000c3947 */ /* 0x000fea0003800000 */
[----:B------:R-:W5:Y:S02]  /*32b0*/  LDG.E.U8 R156, desc[UR36][R162.64+0x30] ;  /* 0x00003024a29c7981 */ /* 0x000f64000c1e1100 */
[----:B-----5:R-:W-:-:S05]  /*32c0*/  PRMT R22, R156, 0x8880, RZ ;  /* 0x000088809c167816 */ /* 0x020fca00000000ff */
[----:B------:R-:W-:-:S07]  /*32d0*/  IMAD R167, R22, R155, RZ ;  /* 0x0000009b16a77224 */ /* 0x000fce00078e02ff */
.L_x_83:
[----:B------:R-:W-:Y:S05]  /*32e0*/  BSYNC B1 ;  /* 0x0000000000017941 */ /* 0x000fea0003800000 */
.L_x_82:
[----:B--2---:R-:W-:Y:S01]  /*32f0*/  @!P3 IMAD R91, R112, R154, R167 ;  /* 0x0000009a705bb224 */ /* 0x004fe200078e02a7 */
[----:B------:R-:W-:Y:S04]  /*3300*/  BSSY B1, `(.L_x_84) ;  /* 0x0000006000017945 */ /* 0x000fe80003800000 */
[----:B------:R2:W-:Y:S01]  /*3310*/  @!P3 STG.E.U8 desc[UR36][R158.64+0x30], R91 ;  /* 0x0000305b9e00b986 */ /* 0x0005e2000c101124 */
[----:B------:R-:W-:Y:S05]  /*3320*/  @P4 BRA `(.L_x_85) ;  /* 0x00000000000c4947 */ /* 0x000fea0003800000 */
[----:B------:R-:W5:Y:S02]  /*3330*/  LDG.E.U8 R156, desc[UR36][R162.64+0x31] ;  /* 0x00003124a29c7981 */ /* 0x000f64000c1e1100 */
[----:B-----5:R-:W-:-:S05]  /*3340*/  PRMT R22, R156, 0x8880, RZ ;  /* 0x000088809c167816 */ /* 0x020fca00000000ff */
[----:B------:R-:W-:-:S07]  /*3350*/  IMAD R167, R22, R155, RZ ;  /* 0x0000009b16a77224 */ /* 0x000fce00078e02ff */
.L_x_85:
[----:B------:R-:W-:Y:S05]  /*3360*/  BSYNC B1 ;  /* 0x0000000000017941 */ /* 0x000fea0003800000 */
.L_x_84:
        /* <DEDUP_REMOVED lines=10> */
.L_x_87:
[----:B------:R-:W-:Y:S05]  /*3410*/  BSYNC B1 ;  /* 0x0000000000017941 */ /* 0x000fea0003800000 */
.L_x_86:
[----:B--2---:R-:W-:Y:S01]  /*3420*/  @!P2 IMAD R91, R114, R154, R167 ;  /* 0x0000009a725ba224 */ /* 0x004fe200078e02a7 */
[----:B------:R-:W-:Y:S04]  /*3430*/  BSSY B1, `(.L_x_88) ;  /* 0x0000006000017945 */ /* 0x000fe80003800000 */
[----:B------:R2:W-:Y:S01]  /*3440*/  @!P2 STG.E.U8 desc[UR36][R12.64+0x30], R91 ;  /* 0x0000305b0c00a986 */ /* 0x0005e2000c101124 */
[----:B------:R-:W-:Y:S05]  /*3450*/  @P3 BRA `(.L_x_89) ;  /* 0x00000000000c3947 */ /* 0x000fea0003800000 */
[----:B------:R-:W5:Y:S02]  /*3460*/  LDG.E.U8 R156, desc[UR36][R88.64+0x31] ;  /* 0x00003124589c7981 */ /* 0x000f64000c1e1100 */
[----:B-----5:R-:W-:-:S05]  /*3470*/  PRMT R22, R156, 0x8880, RZ ;  /* 0x000088809c167816 */ /* 0x020fca00000000ff */
[----:B------:R-:W-:-:S07]  /*3480*/  IMAD R167, R22, R155, RZ ;  /* 0x0000009b16a77224 */ /* 0x000fce00078e02ff */
.L_x_89:
[----:B------:R-:W-:Y:S05]  /*3490*/  BSYNC B1 ;  /* 0x0000000000017941 */ /* 0x000fea0003800000 */
.L_x_88:
[----:B------:R-:W-:Y:S01]  /*34a0*/  @!P3 IMAD R115, R115, R154, R167 ;  /* 0x0000009a7373b224 */ /* 0x000fe200078e02a7 */
[----:B------:R-:W-:Y:S04]  /*34b0*/  BSSY B1, `(.L_x_90) ;  /* 0x0000006000017945 */ /* 0x000fe80003800000 */
[----:B------:R0:W-:Y:S01]  /*34c0*/  @!P3 STG.E.U8 desc[UR36][R12.64+0x31], R115 ;  /* 0x000031730c00b986 */ /* 0x0001e2000c101124 */
[----:B------:R-:W-:Y:S05]  /*34d0*/  @P4 BRA `(.L_x_91) ;  /* 0x00000000000c4947 */ /* 0x000fea0003800000 */
[----:B------:R-:W5:Y:S02]  /*34e0*/  LDG.E.U8 R156, desc[UR36][R162.64+0x38] ;  /* 0x00003824a29c7981 */ /* 0x000f64000c1e1100 */
[----:B-----5:R-:W-:-:S05]  /*34f0*/  PRMT R22, R156, 0x8880, RZ ;  /* 0x000088809c167816 */ /* 0x020fca00000000ff */
[----:B------:R-:W-:-:S07]  /*3500*/  IMAD R167, R22, R155, RZ ;  /* 0x0000009b16a77224 */ /* 0x000fce00078e02ff */
.L_x_91:
[----:B------:R-:W-:Y:S05]  /*3510*/  BSYNC B1 ;  /* 0x0000000000017941 */ /* 0x000fea0003800000 */
.L_x_90:
        /* <DEDUP_REMOVED lines=10> */
.L_x_93:
[----:B------:R-:W-:Y:S05]  /*35c0*/  BSYNC B1 ;  /* 0x0000000000017941 */ /* 0x000fea0003800000 */
.L_x_92:
[----:B------:R-:W-:Y:S01]  /*35d0*/  @!P2 IMAD R117, R117, R154, R167 ;  /* 0x0000009a7575a224 */ /* 0x000fe200078e02a7 */
[----:B------:R-:W-:Y:S04]  /*35e0*/  BSSY B1, `(.L_x_94) ;  /* 0x0000006000017945 */ /* 0x000fe80003800000 */
[----:B------:R0:W-:Y:S01]  /*35f0*/  @!P2 STG.E.U8 desc[UR36][R158.64+0x39], R117 ;  /* 0x000039759e00a986 */ /* 0x0001e2000c101124 */
[----:B------:R-:W-:Y:S05]  /*3600*/  @P3 BRA `(.L_x_95) ;  /* 0x00000000000c3947 */ /* 0x000fea0003800000 */
[----:B------:R-:W5:Y:S02]  /*3610*/  LDG.E.U8 R156, desc[UR36][R88.64+0x38] ;  /* 0x00003824589c7981 */ /* 0x000f64000c1e1100 */
[----:B-----5:R-:W-:-:S05]  /*3620*/  PRMT R22, R156, 0x8880, RZ ;  /* 0x000088809c167816 */ /* 0x020fca00000000ff */
[----:B------:R-:W-:-:S07]  /*3630*/  IMAD R167, R22, R155, RZ ;  /* 0x0000009b16a77224 */ /* 0x000fce00078e02ff */
.L_x_95:
[----:B------:R-:W-:Y:S05]  /*3640*/  BSYNC B1 ;  /* 0x0000000000017941 */ /* 0x000fea0003800000 */
.L_x_94:
[----:B--2---:R-:W-:Y:S01]  /*3650*/  @!P3 IMAD R91, R118, R154, R167 ;  /* 0x0000009a765bb224 */ /* 0x004fe200078e02a7 */
[----:B------:R-:W-:Y:S04]  /*3660*/  BSSY B1, `(.L_x_96) ;  /* 0x0000006000017945 */ /* 0x000fe80003800000 */
[----:B------:R2:W-:Y:S01]  /*3670*/  @!P3 STG.E.U8 desc[UR36][R12.64+0x38], R91 ;  /* 0x0000385b0c00b986 */ /* 0x0005e2000c101124 */
[----:B------:R-:W-:Y:S05]  /*3680*/  @P4 BRA `(.L_x_97) ;  /* 0x00000000000c4947 */ /* 0x000fea0003800000 */
[----:B------:R-:W5:Y:S02]  /*3690*/  LDG.E.U8 R156, desc[UR36][R88.64+0x39] ;  /* 0x00003924589c7981 */ /* 0x000f64000c1e1100 */
[----:B-----5:R-:W-:-:S05]  /*36a0*/  PRMT R22, R156, 0x8880, RZ ;  /* 0x000088809c167816 */ /* 0x020fca00000000ff */
[----:B------:R-:W-:-:S07]  /*36b0*/  IMAD R167, R22, R155, RZ ;  /* 0x0000009b16a77224 */ /* 0x000fce00078e02ff */
.L_x_97:
[----:B------:R-:W-:Y:S05]  /*36c0*/  BSYNC B1 ;  /* 0x0000000000017941 */ /* 0x000fea0003800000 */
.L_x_96:
        /* <DEDUP_REMOVED lines=10> */
.L_x_99:
[----:B------:R-:W-:Y:S05]  /*3770*/  BSYNC B1 ;  /* 0x0000000000017941 */ /* 0x000fea0003800000 */
.L_x_98:
[----:B--2---:R-:W-:Y:S01]  /*3780*/  @!P2 IMAD R91, R120, R154, R167 ;  /* 0x0000009a785ba224 */ /* 0x004fe200078e02a7 */
[----:B------:R-:W-:Y:S04]  /*3790*/  BSSY B1, `(.L_x_100) ;  /* 0x0000006000017945 */ /* 0x000fe80003800000 */
[----:B------:R2:W-:Y:S01]  /*37a0*/  @!P2 STG.E.U8 desc[UR36][R158.64+0x40], R91 ;  /* 0x0000405b9e00a986 */ /* 0x0005e2000c101124 */
[----:B------:R-:W-:Y:S05]  /*37b0*/  @P3 BRA `(.L_x_101) ;  /* 0x00000000000c3947 */ /* 0x000fea0003800000 */
[----:B------:R-:W5:Y:S02]  /*37c0*/  LDG.E.U8 R156, desc[UR36][R162.64+0x41] ;  /* 0x00004124a29c7981 */ /* 0x000f64000c1e1100 */
[----:B-----5:R-:W-:-:S05]  /*37d0*/  PRMT R22, R156, 0x8880, RZ ;  /* 0x000088809c167816 */ /* 0x020fca00000000ff */
[----:B------:R-:W-:-:S07]  /*37e0*/  IMAD R167, R22, R155, RZ ;  /* 0x0000009b16a77224 */ /* 0x000fce00078e02ff */
.L_x_101:
[----:B------:R-:W-:Y:S05]  /*37f0*/  BSYNC B1 ;  /* 0x0000000000017941 */ /* 0x000fea0003800000 */
.L_x_100:
[----:B------:R-:W-:Y:S01]  /*3800*/  @!P3 IMAD R121, R121, R154, R167 ;  /* 0x0000009a7979b224 */ /* 0x000fe200078e02a7 */
[----:B------:R-:W-:Y:S04]  /*3810*/  BSSY B1, `(.L_x_102) ;  /* 0x0000006000017945 */ /* 0x000fe80003800000 */
[----:B------:R0:W-:Y:S01]  /*3820*/  @!P3 STG.E.U8 desc[UR36][R158.64+0x41], R121 ;  /* 0x000041799e00b986 */ /* 0x0001e2000c101124 */
[----:B------:R-:W-:Y:S05]  /*3830*/  @P4 BRA `(.L_x_103) ;  /* 0x00000000000c4947 */ /* 0x000fea0003800000 */
[----:B------:R-:W5:Y:S02]  /*3840*/  LDG.E.U8 R156, desc[UR36][R88.64+0x40] ;  /* 0x00004024589c7981 */ /* 0x000f64000c1e1100 */
[----:B-----5:R-:W-:-:S05]  /*3850*/  PRMT R22, R156, 0x8880, RZ ;  /* 0x000088809c167816 */ /* 0x020fca00000000ff */
[----:B------:R-:W-:-:S07]  /*3860*/  IMAD R167, R22, R155, RZ ;  /* 0x0000009b16a77224 */ /* 0x000fce00078e02ff */
.L_x_103:
[----:B------:R-:W-:Y:S05]  /*3870*/  BSYNC B1 ;  /* 0x0000000000017941 */ /* 0x000fea0003800000 */
.L_x_102:
        /* <DEDUP_REMOVED lines=10> */
.L_x_105:
[----:B------:R-:W-:Y:S05]  /*3920*/  BSYNC B1 ;  /* 0x0000000000017941 */ /* 0x000fea0003800000 */
.L_x_104:
[----:B------:R-:W-:Y:S01]  /*3930*/  @!P2 IMAD R123, R123, R154, R167 ;  /* 0x0000009a7b7ba224 */ /* 0x000fe200078e02a7 */
[----:B------:R-:W-:Y:S04]  /*3940*/  BSSY B1, `(.L_x_106) ;  /* 0x0000006000017945 */ /* 0x000fe80003800000 */
[----:B------:R0:W-:Y:S01]  /*3950*/  @!P2 STG.E.U8 desc[UR36][R12.64+0x41], R123 ;  /* 0x0000417b0c00a986 */ /* 0x0001e2000c101124 */
[----:B------:R-:W-:Y:S05]  /*3960*/  @P3 BRA `(.L_x_107) ;  /* 0x00000000000c3947 */ /* 0x000fea0003800000 */
[----:B------:R-:W5:Y:S02]  /*3970*/  LDG.E.U8 R156, desc[UR36][R162.64+0x48] ;  /* 0x00004824a29c7981 */ /* 0x000f64000c1e1100 */
[----:B-----5:R-:W-:-:S05]  /*3980*/  PRMT R22, R156, 0x8880, RZ ;  /* 0x000088809c167816 */ /* 0x020fca00000000ff */
[----:B------:R-:W-:-:S07]  /*3990*/  IMAD R167, R22, R155, RZ ;  /* 0x0000009b16a77224 */ /* 0x000fce00078e02ff */
.L_x_107:
[----:B------:R-:W-:Y:S05]  /*39a0*/  BSYNC B1 ;  /* 0x0000000000017941 */ /* 0x000fea0003800000 */
.L_x_106:
[----:B--2---:R-:W-:Y:S01]  /*39b0*/  @!P3 IMAD R91, R124, R154, R167 ;  /* 0x0000009a7c5bb224 */ /* 0x004fe200078e02a7 */
[----:B------:R-:W-:Y:S04]  /*39c0*/  BSSY B1, `(.L_x_108) ;  /* 0x0000006000017945 */ /* 0x000fe80003800000 */
[----:B------:R2:W-:Y:S01]  /*39d0*/  @!P3 STG.E.U8 desc[UR36][R158.64+0x48], R91 ;  /* 0x0000485b9e00b986 */ /* 0x0005e2000c101124 */
[----:B------:R-:W-:Y:S05]  /*39e0*/  @P4 BRA `(.L_x_109) ;  /* 0x00000000000c4947 */ /* 0x000fea0003800000 */
[----:B------:R-:W5:Y:S02]  /*39f0*/  LDG.E.U8 R156, desc[UR36][R162.64+0x49] ;  /* 0x00004924a29c7981 */ /* 0x000f64000c1e1100 */
[----:B-----5:R-:W-:-:S05]  /*3a00*/  PRMT R22, R156, 0x8880, RZ ;  /* 0x000088809c167816 */ /* 0x020fca00000000ff */
[----:B------:R-:W-:-:S07]  /*3a10*/  IMAD R167, R22, R155, RZ ;  /* 0x0000009b16a77224 */ /* 0x000fce00078e02ff */
.L_x_109:
[----:B------:R-:W-:Y:S05]  /*3a20*/  BSYNC B1 ;  /* 0x0000000000017941 */ /* 0x000fea0003800000 */
.L_x_108:
        /* <DEDUP_REMOVED lines=10> */
.L_x_111:
[----:B------:R-:W-:Y:S05]  /*3ad0*/  BSYNC B1 ;  /* 0x0000000000017941 */ /* 0x000fea0003800000 */
.L_x_110:
[----:B--2---:R-:W-:Y:S01]  /*3ae0*/  @!P2 IMAD R91, R126, R154, R167 ;  /* 0x0000009a7e5ba224 */ /* 0x004fe200078e02a7 */
[----:B------:R-:W-:Y:S04]  /*3af0*/  BSSY B1, `(.L_x_112) ;  /* 0x0000006000017945 */ /* 0x000fe80003800000 */
[----:B------:R2:W-:Y:S01]  /*3b00*/  @!P2 STG.E.U8 desc[UR36][R12.64+0x48], R91 ;  /* 0x0000485b0c00a986 */ /* 0x0005e2000c101124 */
[----:B------:R-:W-:Y:S05]  /*3b10*/  @P3 BRA `(.L_x_113) ;  /* 0x00000000000c3947 */ /* 0x000fea0003800000 */
[----:B------:R-:W5:Y:S02]  /*3b20*/  LDG.E.U8 R156, desc[UR36][R88.64+0x49] ;  /* 0x00004924589c7981 */ /* 0x000f64000c1e1100 */
[----:B-----5:R-:W-:-:S05]  /*3b30*/  PRMT R22, R156, 0x8880, RZ ;  /* 0x000088809c167816 */ /* 0x020fca00000000ff */
[----:B------:R-:W-:-:S07]  /*3b40*/  IMAD R167, R22, R155, RZ ;  /* 0x0000009b16a77224 */ /* 0x000fce00078e02ff */
.L_x_113:
[----:B------:R-:W-:Y:S05]  /*3b50*/  BSYNC B1 ;  /* 0x0000000000017941 */ /* 0x000fea0003800000 */
.L_x_112:
[----:B------:R-:W-:Y:S01]  /*3b60*/  @!P3 IMAD R127, R127, R154, R167 ;  /* 0x0000009a7f7fb224 */ /* 0x000fe200078e02a7 */
[----:B------:R-:W-:Y:S04]  /*3b70*/  BSSY B1, `(.L_x_114) ;  /* 0x0000006000017945 */ /* 0x000fe80003800000 */
[----:B------:R0:W-:Y:S01]  /*3b80*/  @!P3 STG.E.U8 desc[UR36][R12.64+0x49], R127 ;  /* 0x0000497f0c00b986 */ /* 0x0001e2000c101124 */
[----:B------:R-:W-:Y:S05]  /*3b90*/  @P4 BRA `(.L_x_115) ;  /* 0x00000000000c4947 */ /* 0x000fea0003800000 */
[----:B------:R-:W5:Y:S02]  /*3ba0*/  LDG.E.U8 R156, desc[UR36][R162.64+0x50] ;  /* 0x00005024a29c7981 */ /* 0x000f64000c1e1100 */
[----:B-----5:R-:W-:-:S05]  /*3bb0*/  PRMT R22, R156, 0x8880, RZ ;  /* 0x000088809c167816 */ /* 0x020fca00000000ff */
[----:B------:R-:W-:-:S07]  /*3bc0*/  IMAD R167, R22, R155, RZ ;  /* 0x0000009b16a77224 */ /* 0x000fce00078e02ff */
.L_x_115:
[----:B------:R-:W-:Y:S05]  /*3bd0*/  BSYNC B1 ;  /* 0x0000000000017941 */ /* 0x000fea0003800000 */
.L_x_114:
        /* <DEDUP_REMOVED lines=10> */
.L_x_117:
[----:B------:R-:W-:Y:S05]  /*3c80*/  BSYNC B1 ;  /* 0x0000000000017941 */ /* 0x000fea0003800000 */
.L_x_116:
[----:B------:R-:W-:Y:S01]  /*3c90*/  @!P2 IMAD R129, R129, R154, R167 ;  /* 0x0000009a8181a224 */ /* 0x000fe200078e02a7 */
[----:B------:R-:W-:Y:S04]  /*3ca0*/  BSSY B1, `(.L_x_118) ;  /* 0x0000006000017945 */ /* 0x000fe80003800000 */
[----:B------:R0:W-:Y:S01]  /*3cb0*/  @!P2 STG.E.U8 desc[UR36][R158.64+0x51], R129 ;  /* 0x000051819e00a986 */ /* 0x0001e2000c101124 */
[----:B------:R-:W-:Y:S05]  /*3cc0*/  @P3 BRA `(.L_x_119) ;  /* 0x00000000000c3947 */ /* 0x000fea0003800000 */
[----:B------:R-:W5:Y:S02]  /*3cd0*/  LDG.E.U8 R156, desc[UR36][R88.64+0x50] ;  /* 0x00005024589c7981 */ /* 0x000f64000c1e1100 */
[----:B-----5:R-:W-:-:S05]  /*3ce0*/  PRMT R22, R156, 0x8880, RZ ;  /* 0x000088809c167816 */ /* 0x020fca00000000ff */
[----:B------:R-:W-:-:S07]  /*3cf0*/  IMAD R167, R22, R155, RZ ;  /* 0x0000009b16a77224 */ /* 0x000fce00078e02ff */
.L_x_119:
[----:B------:R-:W-:Y:S05]  /*3d00*/  BSYNC B1 ;  /* 0x0000000000017941 */ /* 0x000fea0003800000 */
.L_x_118:
[----:B--2---:R-:W-:Y:S01]  /*3d10*/  @!P3 IMAD R91, R130, R154, R167 ;  /* 0x0000009a825bb224 */ /* 0x004fe200078e02a7 */
[----:B------:R-:W-:Y:S04]  /*3d20*/  BSSY B1, `(.L_x_120) ;  /* 0x0000006000017945 */ /* 0x000fe80003800000 */
[----:B------:R2:W-:Y:S01]  /*3d30*/  @!P3 STG.E.U8 desc[UR36][R12.64+0x50], R91 ;  /* 0x0000505b0c00b986 */ /* 0x0005e2000c101124 */
[----:B------:R-:W-:Y:S05]  /*3d40*/  @P4 BRA `(.L_x_121) ;  /* 0x00000000000c4947 */ /* 0x000fea0003800000 */
[----:B------:R-:W5:Y:S02]  /*3d50*/  LDG.E.U8 R156, desc[UR36][R88.64+0x51] ;  /* 0x00005124589c7981 */ /* 0x000f64000c1e1100 */
[----:B-----5:R-:W-:-:S05]  /*3d60*/  PRMT R22, R156, 0x8880, RZ ;  /* 0x000088809c167816 */ /* 0x020fca00000000ff */
[----:B------:R-:W-:-:S07]  /*3d70*/  IMAD R167, R22, R155, RZ ;  /* 0x0000009b16a77224 */ /* 0x000fce00078e02ff */
.L_x_121:
[----:B------:R-:W-:Y:S05]  /*3d80*/  BSYNC B1 ;  /* 0x0000000000017941 */ /* 0x000fea0003800000 */
.L_x_120:
        /* <DEDUP_REMOVED lines=10> */
.L_x_123:
[----:B------:R-:W-:Y:S05]  /*3e30*/  BSYNC B1 ;  /* 0x0000000000017941 */ /* 0x000fea0003800000 */
.L_x_122:
[----:B--2---:R-:W-:Y:S01]  /*3e40*/  @!P2 IMAD R91, R132, R154, R167 ;  /* 0x0000009a845ba224 */ /* 0x004fe200078e02a7 */
[----:B------:R-:W-:Y:S04]  /*3e50*/  BSSY B1, `(.L_x_124) ;  /* 0x0000006000017945 */ /* 0x000fe80003800000 */
[----:B------:R2:W-:Y:S01]  /*3e60*/  @!P2 STG.E.U8 desc[UR36][R158.64+0x58], R91 ;  /* 0x0000585b9e00a986 */ /* 0x0005e2000c101124 */
[----:B------:R-:W-:Y:S05]  /*3e70*/  @P3 BRA `(.L_x_125) ;  /* 0x00000000000c3947 */ /* 0x000fea0003800000 */
[----:B------:R-:W5:Y:S02]  /*3e80*/  LDG.E.U8 R156, desc[UR36][R162.64+0x59] ;  /* 0x00005924a29c7981 */ /* 0x000f64000c1e1100 */
[----:B-----5:R-:W-:-:S05]  /*3e90*/  PRMT R22, R156, 0x8880, RZ ;  /* 0x000088809c167816 */ /* 0x020fca00000000ff */
[----:B------:R-:W-:-:S07]  /*3ea0*/  IMAD R167, R22, R155, RZ ;  /* 0x0000009b16a77224 */ /* 0x000fce00078e02ff */
.L_x_125:
[----:B------:R-:W-:Y:S05]  /*3eb0*/  BSYNC B1 ;  /* 0x0000000000017941 */ /* 0x000fea0003800000 */
.L_x_124:
[----:B------:R-:W-:Y:S01]  /*3ec0*/  @!P3 IMAD R133, R133, R154, R167 ;  /* 0x0000009a8585b224 */ /* 0x000fe200078e02a7 */
[----:B------:R-:W-:Y:S04]  /*3ed0*/  BSSY B1, `(.L_x_126) ;  /* 0x0000006000017945 */ /* 0x000fe80003800000 */
[----:B------:R0:W-:Y:S01]  /*3ee0*/  @!P3 STG.E.U8 desc[UR36][R158.64+0x59], R133 ;  /* 0x000059859e00b986 */ /* 0x0001e2000c101124 */
[----:B------:R-:W-:Y:S05]  /*3ef0*/  @P4 BRA `(.L_x_127) ;  /* 0x00000000000c4947 */ /* 0x000fea0003800000 */
[----:B------:R-:W5:Y:S02]  /*3f00*/  LDG.E.U8 R156, desc[UR36][R88.64+0x58] ;  /* 0x00005824589c7981 */ /* 0x000f64000c1e1100 */
[----:B-----5:R-:W-:-:S05]  /*3f10*/  PRMT R22, R156, 0x8880, RZ ;  /* 0x000088809c167816 */ /* 0x020fca00000000ff */
[----:B------:R-:W-:-:S07]  /*3f20*/  IMAD R167, R22, R155, RZ ;  /* 0x0000009b16a77224 */ /* 0x000fce00078e02ff */
.L_x_127:
[----:B------:R-:W-:Y:S05]  /*3f30*/  BSYNC B1 ;  /* 0x0000000000017941 */ /* 0x000fea0003800000 */
.L_x_126:
        /* <DEDUP_REMOVED lines=10> */
.L_x_129:
[----:B------:R-:W-:Y:S05]  /*3fe0*/  BSYNC B1 ;  /* 0x0000000000017941 */ /* 0x000fea0003800000 */
.L_x_128:
[----:B------:R-:W-:Y:S01]  /*3ff0*/  @!P2 IMAD R135, R135, R154, R167 ;  /* 0x0000009a8787a224 */ /* 0x000fe200078e02a7 */
[----:B------:R-:W-:Y:S04]  /*4000*/  BSSY B1, `(.L_x_130) ;  /* 0x0000006000017945 */ /* 0x000fe80003800000 */
[----:B------:R0:W-:Y:S01]  /*4010*/  @!P2 STG.E.U8 desc[UR36][R12.64+0x59], R135 ;  /* 0x000059870c00a986 */ /* 0x0001e2000c101124 */
[----:B------:R-:W-:Y:S05]  /*4020*/  @P3 BRA `(.L_x_131) ;  /* 0x00000000000c3947 */ /* 0x000fea0003800000 */
[----:B------:R-:W5:Y:S02]  /*4030*/  LDG.E.U8 R156, desc[UR36][R162.64+0x60] ;  /* 0x00006024a29c7981 */ /* 0x000f64000c1e1100 */
[----:B-----5:R-:W-:-:S05]  /*4040*/  PRMT R22, R156, 0x8880, RZ ;  /* 0x000088809c167816 */ /* 0x020fca00000000ff */
[----:B------:R-:W-:-:S07]  /*4050*/  IMAD R167, R22, R155, RZ ;  /* 0x0000009b16a77224 */ /* 0x000fce00078e02ff */
.L_x_131:
[----:B------:R-:W-:Y:S05]  /*4060*/  BSYNC B1 ;  /* 0x0000000000017941 */ /* 0x000fea0003800000 */
.L_x_130:
[----:B--2---:R-:W-:Y:S01]  /*4070*/  @!P3 IMAD R91, R136, R154, R167 ;  /* 0x0000009a885bb224 */ /* 0x004fe200078e02a7 */
[----:B------:R-:W-:Y:S04]  /*4080*/  BSSY B1, `(.L_x_132) ;  /* 0x0000006000017945 */ /* 0x000fe80003800000 */
[----:B------:R2:W-:Y:S01]  /*4090*/  @!P3 STG.E.U8 desc[UR36][R158.64+0x60], R91 ;  /* 0x0000605b9e00b986 */ /* 0x0005e2000c101124 */
[----:B------:R-:W-:Y:S05]  /*40a0*/  @P4 BRA `(.L_x_133) ;  /* 0x00000000000c4947 */ /* 0x000fea0003800000 */
[----:B------:R-:W5:Y:S02]  /*40b0*/  LDG.E.U8 R156, desc[UR36][R162.64+0x61] ;  /* 0x00006124a29c7981 */ /* 0x000f64000c1e1100 */
[----:B-----5:R-:W-:-:S05]  /*40c0*/  PRMT R22, R156, 0x8880, RZ ;  /* 0x000088809c167816 */ /* 0x020fca00000000ff */
[----:B------:R-:W-:-:S07]  /*40d0*/  IMAD R167, R22, R155, RZ ;  /* 0x0000009b16a77224 */ /* 0x000fce00078e02ff */
.L_x_133:
[----:B------:R-:W-:Y:S05]  /*40e0*/  BSYNC B1 ;  /* 0x0000000000017941 */ /* 0x000fea0003800000 */
.L_x_132:
        /* <DEDUP_REMOVED lines=10> */
.L_x_135:
[----:B------:R-:W-:Y:S05]  /*4190*/  BSYNC B1 ;  /* 0x0000000000017941 */ /* 0x000fea0003800000 */
.L_x_134:
[----:B--2---:R-:W-:Y:S01]  /*41a0*/  @!P2 IMAD R91, R138, R154, R167 ;  /* 0x0000009a8a5ba224 */ /* 0x004fe200078e02a7 */
[----:B------:R-:W-:Y:S04]  /*41b0*/  BSSY B1, `(.L_x_136) ;  /* 0x0000006000017945 */ /* 0x000fe80003800000 */
[----:B------:R2:W-:Y:S01]  /*41c0*/  @!P2 STG.E.U8 desc[UR36][R12.64+0x60], R91 ;  /* 0x0000605b0c00a986 */ /* 0x0005e2000c101124 */
[----:B------:R-:W-:Y:S05]  /*41d0*/  @P3 BRA `(.L_x_137) ;  /* 0x00000000000c3947 */ /* 0x000fea0003800000 */
[----:B------:R-:W5:Y:S02]  /*41e0*/  LDG.E.U8 R156, desc[UR36][R88.64+0x61] ;  /* 0x00006124589c7981 */ /* 0x000f64000c1e1100 */
[----:B-----5:R-:W-:-:S05]  /*41f0*/  PRMT R22, R156, 0x8880, RZ ;  /* 0x000088809c167816 */ /* 0x020fca00000000ff */
[----:B------:R-:W-:-:S07]  /*4200*/  IMAD R167, R22, R155, RZ ;  /* 0x0000009b16a77224 */ /* 0x000fce00078e02ff */
.L_x_137:
[----:B------:R-:W-:Y:S05]  /*4210*/  BSYNC B1 ;  /* 0x0000000000017941 */ /* 0x000fea0003800000 */
.L_x_136:
[----:B------:R-:W-:Y:S01]  /*4220*/  @!P3 IMAD R139, R139, R154, R167 ;  /* 0x0000009a8b8bb224 */ /* 0x000fe200078e02a7 */
[----:B------:R-:W-:Y:S04]  /*4230*/  BSSY B1, `(.L_x_138) ;  /* 0x0000006000017945 */ /* 0x000fe80003800000 */
[----:B------:R0:W-:Y:S01]  /*4240*/  @!P3 STG.E.U8 desc[UR36][R12.64+0x61], R139 ;  /* 0x0000618b0c00b986 */ /* 0x0001e2000c101124 */
[----:B------:R-:W-:Y:S05]  /*4250*/  @P4 BRA `(.L_x_139) ;  /* 0x00000000000c4947 */ /* 0x000fea0003800000 */
[----:B------:R-:W5:Y:S02]  /*4260*/  LDG.E.U8 R156, desc[UR36][R162.64+0x68] ;  /* 0x00006824a29c7981 */ /* 0x000f64000c1e1100 */
[----:B-----5:R-:W-:-:S05]  /*4270*/  PRMT R22, R156, 0x8880, RZ ;  /* 0x000088809c167816 */ /* 0x020fca00000000ff */
[----:B------:R-:W-:-:S07]  /*4280*/  IMAD R167, R22, R155, RZ ;  /* 0x0000009b16a77224 */ /* 0x000fce00078e02ff */
.L_x_139:
[----:B------:R-:W-:Y:S05]  /*4290*/  BSYNC B1 ;  /* 0x0000000000017941 */ /* 0x000fea0003800000 */
.L_x_138:
        /* <DEDUP_REMOVED lines=10> */
.L_x_141:
[----:B------:R-:W-:Y:S05]  /*4340*/  BSYNC B1 ;  /* 0x0000000000017941 */ /* 0x000fea0003800000 */
.L_x_140:
[----:B------:R-:W-:Y:S01]  /*4350*/  @!P2 IMAD R141, R141, R154, R167 ;  /* 0x0000009a8d8da224 */ /* 0x000fe200078e02a7 */
[----:B------:R-:W-:Y:S04]  /*4360*/  BSSY B1, `(.L_x_142) ;  /* 0x0000006000017945 */ /* 0x000fe80003800000 */
[----:B------:R0:W-:Y:S01]  /*4370*/  @!P2 STG.E.U8 desc[UR36][R158.64+0x69], R141 ;  /* 0x0000698d9e00a986 */ /* 0x0001e2000c101124 */
[----:B------:R-:W-:Y:S05]  /*4380*/  @P3 BRA `(.L_x_143) ;  /* 0x00000000000c3947 */ /* 0x000fea0003800000 */
[----:B------:R-:W5:Y:S02]  /*4390*/  LDG.E.U8 R156, desc[UR36][R88.64+0x68] ;  /* 0x00006824589c7981 */ /* 0x000f64000c1e1100 */
[----:B-----5:R-:W-:-:S05]  /*43a0*/  PRMT R22, R156, 0x8880, RZ ;  /* 0x000088809c167816 */ /* 0x020fca00000000ff */
[----:B------:R-:W-:-:S07]  /*43b0*/  IMAD R167, R22, R155, RZ ;  /* 0x0000009b16a77224 */ /* 0x000fce00078e02ff */
.L_x_143:
[----:B------:R-:W-:Y:S05]  /*43c0*/  BSYNC B1 ;  /* 0x0000000000017941 */ /* 0x000fea0003800000 */
.L_x_142:
[----:B--2---:R-:W-:Y:S01]  /*43d0*/  @!P3 IMAD R91, R142, R154, R167 ;  /* 0x0000009a8e5bb224 */ /* 0x004fe200078e02a7 */
[----:B------:R-:W-:Y:S04]  /*43e0*/  BSSY B1, `(.L_x_144) ;  /* 0x0000006000017945 */ /* 0x000fe80003800000 */
[----:B------:R2:W-:Y:S01]  /*43f0*/  @!P3 STG.E.U8 desc[UR36][R12.64+0x68], R91 ;  /* 0x0000685b0c00b986 */ /* 0x0005e2000c101124 */
[----:B------:R-:W-:Y:S05]  /*4400*/  @P4 BRA `(.L_x_145) ;  /* 0x00000000000c4947 */ /* 0x000fea0003800000 */
[----:B------:R-:W5:Y:S02]  /*4410*/  LDG.E.U8 R156, desc[UR36][R88.64+0x69] ;  /* 0x00006924589c7981 */ /* 0x000f64000c1e1100 */
[----:B-----5:R-:W-:-:S05]  /*4420*/  PRMT R22, R156, 0x8880, RZ ;  /* 0x000088809c167816 */ /* 0x020fca00000000ff */
[----:B------:R-:W-:-:S07]  /*4430*/  IMAD R167, R22, R155, RZ ;  /* 0x0000009b16a77224 */ /* 0x000fce00078e02ff */
.L_x_145:
[----:B------:R-:W-:Y:S05]  /*4440*/  BSYNC B1 ;  /* 0x0000000000017941 */ /* 0x000fea0003800000 */
.L_x_144:
        /* <DEDUP_REMOVED lines=10> */
.L_x_147:
[----:B------:R-:W-:Y:S05]  /*44f0*/  BSYNC B1 ;  /* 0x0000000000017941 */ /* 0x000fea0003800000 */
.L_x_146:
[----:B--2---:R-:W-:Y:S01]  /*4500*/  @!P2 IMAD R91, R144, R154, R167 ;  /* 0x0000009a905ba224 */ /* 0x004fe200078e02a7 */
[----:B------:R-:W-:Y:S04]  /*4510*/  BSSY B1, `(.L_x_148) ;  /* 0x0000006000017945 */ /* 0x000fe80003800000 */
[----:B------:R2:W-:Y:S01]  /*4520*/  @!P2 STG.E.U8 desc[UR36][R158.64+0x70], R91 ;  /* 0x0000705b9e00a986 */ /* 0x0005e2000c101124 */
[----:B------:R-:W-:Y:S05]  /*4530*/  @P3 BRA `(.L_x_149) ;  /* 0x00000000000c3947 */ /* 0x000fea0003800000 */
[----:B------:R-:W5:Y:S02]  /*4540*/  LDG.E.U8 R156, desc[UR36][R162.64+0x71] ;  /* 0x00007124a29c7981 */ /* 0x000f64000c1e1100 */
[----:B-----5:R-:W-:-:S05]  /*4550*/  PRMT R22, R156, 0x8880, RZ ;  /* 0x000088809c167816 */ /* 0x020fca00000000ff */
[----:B------:R-:W-:-:S07]  /*4560*/  IMAD R167, R22, R155, RZ ;  /* 0x0000009b16a77224 */ /* 0x000fce00078e02ff */
.L_x_149:
[----:B------:R-:W-:Y:S05]  /*4570*/  BSYNC B1 ;  /* 0x0000000000017941 */ /* 0x000fea0003800000 */
.L_x_148:
[----:B------:R-:W-:Y:S01]  /*4580*/  @!P3 IMAD R145, R145, R154, R167 ;  /* 0x0000009a9191b224 */ /* 0x000fe200078e02a7 */
[----:B------:R-:W-:Y:S04]  /*4590*/  BSSY B1, `(.L_x_150) ;  /* 0x0000006000017945 */ /* 0x000fe80003800000 */
[----:B------:R0:W-:Y:S01]  /*45a0*/  @!P3 STG.E.U8 desc[UR36][R158.64+0x71], R145 ;  /* 0x000071919e00b986 */ /* 0x0001e2000c101124 */
[----:B------:R-:W-:Y:S05]  /*45b0*/  @P4 BRA `(.L_x_151) ;  /* 0x00000000000c4947 */ /* 0x000fea0003800000 */
[----:B------:R-:W5:Y:S02]  /*45c0*/  LDG.E.U8 R156, desc[UR36][R88.64+0x70] ;  /* 0x00007024589c7981 */ /* 0x000f64000c1e1100 */
[----:B-----5:R-:W-:-:S05]  /*45d0*/  PRMT R22, R156, 0x8880, RZ ;  /* 0x000088809c167816 */ /* 0x020fca00000000ff */
[----:B------:R-:W-:-:S07]  /*45e0*/  IMAD R167, R22, R155, RZ ;  /* 0x0000009b16a77224 */ /* 0x000fce00078e02ff */
.L_x_151:
[----:B------:R-:W-:Y:S05]  /*45f0*/  BSYNC B1 ;  /* 0x0000000000017941 */ /* 0x000fea0003800000 */
.L_x_150:
[----:B------:R-:W-:Y:S01]  /*4600*/  ISETP.LT.OR P2, PT, R164, 0x72, !P0 ;  /* 0x00000072a400780c */ /* 0x000fe20004741670 */
[----:B--2---:R-:W-:Y:S01]  /*4610*/  @!P4 IMAD R91, R146, R154, R167 ;  /* 0x0000009a925bc224 */ /* 0x004fe200078e02a7 */
[----:B------:R-:W-:Y:S01]  /*4620*/  BSSY B1, `(.L_x_152) ;  /* 0x0000009000017945 */ /* 0x000fe20003800000 */
[----:B------:R-:W-:-:S03]  /*4630*/  IADD3 R165, P3, R165, 0x80, RZ ;  /* 0x00000080a5a57810 */ /* 0x000fc60007f7e0ff */
[----:B------:R2:W-:Y:S01]  /*4640*/  @!P4 STG.E.U8 desc[UR36][R12.64+0x70], R91 ;  /* 0x0000705b0c00c986 */ /* 0x0005e2000c101124 */
[C---:B------:R-:W-:Y:S02]  /*4650*/  ISETP.LT.OR P4, PT, R164.reuse, 0x79, !P1 ;  /* 0x00000079a400780c */ /* 0x040fe40004f81670 */
[----:B------:R-:W-:-:S04]  /*4660*/  ISETP.LT.OR P1, PT, R164, 0x7a, !P1 ;  /* 0x0000007aa400780c */ /* 0x000fc80004f21670 */
[----:B------:R-:W-:Y:S09]  /*4670*/  @P2 BRA `(.L_x_153) ;  /* 0x00000000000c2947 */ /* 0x000ff20003800000 */
[----:B------:R-:W5:Y:S02]  /*4680*/  LDG.E.U8 R156, desc[UR36][R88.64+0x71] ;  /* 0x00007124589c7981 */ /* 0x000f64000c1e1100 */
[----:B-----5:R-:W-:-:S05]  /*4690*/  PRMT R22, R156, 0x8880, RZ ;  /* 0x000088809c167816 */ /* 0x020fca00000000ff */
[----:B------:R-:W-:-:S07]  /*46a0*/  IMAD R167, R22, R155, RZ ;  /* 0x0000009b16a77224 */ /* 0x000fce00078e02ff */
.L_x_153:
[----:B------:R-:W-:Y:S05]  /*46b0*/  BSYNC B1 ;  /* 0x0000000000017941 */ /* 0x000fea0003800000 */
.L_x_152:
[----:B------:R-:W-:Y:S01]  /*46c0*/  @!P2 IMAD R147, R147, R154, R167 ;  /* 0x0000009a9393a224 */ /* 0x000fe200078e02a7 */
[----:B------:R-:W-:Y:S04]  /*46d0*/  BSSY B1, `(.L_x_154) ;  /* 0x0000006000017945 */ /* 0x000fe80003800000 */
[----:B------:R0:W-:Y:S01]  /*46e0*/  @!P2 STG.E.U8 desc[UR36][R12.64+0x71], R147 ;  /* 0x000071930c00a986 */ /* 0x0001e2000c101124 */
[----:B------:R-:W-:Y:S05]  /*46f0*/  @P4 BRA `(.L_x_155) ;  /* 0x00000000000c4947 */ /* 0x000fea0003800000 */
[----:B------:R-:W5:Y:S02]  /*4700*/  LDG.E.U8 R156, desc[UR36][R162.64+0x78] ;  /* 0x00007824a29c7981 */ /* 0x000f64000c1e1100 */
[----:B-----5:R-:W-:-:S05]  /*4710*/  PRMT R22, R156, 0x8880, RZ ;  /* 0x000088809c167816 */ /* 0x020fca00000000ff */
[----:B------:R-:W-:-:S07]  /*4720*/  IMAD R167, R22, R155, RZ ;  /* 0x0000009b16a77224 */ /* 0x000fce00078e02ff */
.L_x_155:
[----:B------:R-:W-:Y:S05]  /*4730*/  BSYNC B1 ;  /* 0x0000000000017941 */ /* 0x000fea0003800000 */
.L_x_154:
[----:B--2---:R-:W-:Y:S01]  /*4740*/  @!P4 IMAD R91, R148, R154, R167 ;  /* 0x0000009a945bc224 */ /* 0x004fe200078e02a7 */
[----:B------:R-:W-:Y:S04]  /*4750*/  BSSY B1, `(.L_x_156) ;  /* 0x0000006000017945 */ /* 0x000fe80003800000 */
[----:B------:R2:W-:Y:S01]  /*4760*/  @!P4 STG.E.U8 desc[UR36][R158.64+0x78], R91 ;  /* 0x0000785b9e00c986 */ /* 0x0005e2000c101124 */
[----:B------:R-:W-:Y:S05]  /*4770*/  @P1 BRA `(.L_x_157) ;  /* 0x00000000000c1947 */ /* 0x000fea0003800000 */
[----:B------:R-:W5:Y:S02]  /*4780*/  LDG.E.U8 R156, desc[UR36][R162.64+0x79] ;  /* 0x00007924a29c7981 */ /* 0x000f64000c1e1100 */
[----:B-----5:R-:W-:-:S05]  /*4790*/  PRMT R22, R156, 0x8880, RZ ;  /* 0x000088809c167816 */ /* 0x020fca00000000ff */
[----:B------:R-:W-:-:S07]  /*47a0*/  IMAD R167, R22, R155, RZ ;  /* 0x0000009b16a77224 */ /* 0x000fce00078e02ff */
.L_x_157:
[----:B------:R-:W-:Y:S05]  /*47b0*/  BSYNC B1 ;  /* 0x0000000000017941 */ /* 0x000fea0003800000 */
.L_x_156:
[----:B------:R-:W-:Y:S01]  /*47c0*/  IMAD.X R5, RZ, RZ, R5, P3 ;  /* 0x000000ffff057224 */ /* 0x000fe200018e0605 */
[C---:B------:R-:W-:Y:S01]  /*47d0*/  ISETP.LT.OR P3, PT, R164.reuse, 0x79, !P0 ;  /* 0x00000079a400780c */ /* 0x040fe20004761670 */
[----:B------:R-:W-:Y:S01]  /*47e0*/  @!P1 IMAD R149, R149, R154, R167 ;  /* 0x0000009a95959224 */ /* 0x000fe200078e02a7 */
[----:B------:R-:W-:Y:S01]  /*47f0*/  ISETP.GE.AND P2, PT, R3, 0x81, PT ;  /* 0x000000810300780c */ /* 0x000fe20003f46270 */
[-C--:B--2---:R-:W-:Y:S01]  /*4800*/  IMAD.WIDE.U32 R90, R165, R14.reuse, R152 ;  /* 0x0000000ea55a7225 */ /* 0x084fe200078e0098 */
[----:B------:R-:W-:Y:S01]  /*4810*/  BSSY B1, `(.L_x_158) ;  /* 0x000000b000017945 */ /* 0x000fe20003800000 */
[C---:B------:R-:W-:Y:S01]  /*4820*/  ISETP.LT.OR P0, PT, R164.reuse, 0x7a, !P0 ;  /* 0x0000007aa400780c */ /* 0x040fe20004701670 */
[----:B------:R2:W-:Y:S01]  /*4830*/  @!P1 STG.E.U8 desc[UR36][R158.64+0x79], R149 ;  /* 0x000079959e009986 */ /* 0x0005e2000c101124 */
[----:B------:R-:W-:Y:S01]  /*4840*/  IMAD R22, R5, R14, RZ ;  /* 0x0000000e05167224 */ /* 0x000fe200078e02ff */
[----:B------:R-:W-:Y:S02]  /*4850*/  ISETP.LT.OR P1, PT, R164, 0x1, !P2 ;  /* 0x00000001a400780c */ /* 0x000fe40005721670 */
[----:B------:R-:W-:Y:S01]  /*4860*/  IADD3 R4, P4, R90, R10, RZ ;  /* 0x0000000a5a047210 */ /* 0x000fe20007f9e0ff */
[----:B---3--:R-:W-:-:S02]  /*4870*/  IMAD R93, R165, R15, R22 ;  /* 0x0000000fa55d7224 */ /* 0x008fc400078e0216 */
[----:B------:R-:W-:Y:S10]  /*4880*/  @P3 BRA `(.L_x_159) ;  /* 0x00000000000c3947 */ /* 0x000ff40003800000 */
[----:B------:R-:W3:Y:S02]  /*4890*/  LDG.E.U8 R156, desc[UR36][R88.64+0x78] ;  /* 0x00007824589c7981 */ /* 0x000ee4000c1e1100 */
[----:B---3--:R-:W-:-:S05]  /*48a0*/  PRMT R22, R156, 0x8880, RZ ;  /* 0x000088809c167816 */ /* 0x008fca00000000ff */
[----:B------:R-:W-:-:S07]  /*48b0*/  IMAD R167, R22, R155, RZ ;  /* 0x0000009b16a77224 */ /* 0x000fce00078e02ff */
.L_x_159:
[----:B------:R-:W-:Y:S05]  /*48c0*/  BSYNC B1 ;  /* 0x0000000000017941 */ /* 0x000fea0003800000 */
.L_x_158:
[----:B------:R-:W-:Y:S01]  /*48d0*/  @!P3 IMAD R15, R150, R154, R167 ;  /* 0x0000009a960fb224 */ /* 0x000fe200078e02a7 */
[----:B------:R-:W-:Y:S01]  /*48e0*/  BSSY B1, `(.L_x_160) ;  /* 0x0000007000017945 */ /* 0x000fe20003800000 */
[----:B------:R-:W-:-:S03]  /*48f0*/  IADD3.X R5, R11, R91, R93, P4, !PT ;  /* 0x0000005b0b057210 */ /* 0x000fc600027fe45d */
[----:B------:R3:W-:Y:S01]  /*4900*/  @!P3 STG.E.U8 desc[UR36][R12.64+0x78], R15 ;  /* 0x0000780f0c00b986 */ /* 0x0007e2000c101124 */
[----:B------:R-:W-:Y:S05]  /*4910*/  @P0 BRA `(.L_x_161) ;  /* 0x00000000000c0947 */ /* 0x000fea0003800000 */
[----:B------:R-:W5:Y:S02]  /*4920*/  LDG.E.U8 R156, desc[UR36][R88.64+0x79] ;  /* 0x00007924589c7981 */ /* 0x000f64000c1e1100 */
[----:B-----5:R-:W-:-:S05]  /*4930*/  PRMT R22, R156, 0x8880, RZ ;  /* 0x000088809c167816 */ /* 0x020fca00000000ff */
[----:B------:R-:W-:-:S07]  /*4940*/  IMAD R167, R22, R155, RZ ;  /* 0x0000009b16a77224 */ /* 0x000fce00078e02ff */
.L_x_161:
[----:B------:R-:W-:Y:S05]  /*4950*/  BSYNC B1 ;  /* 0x0000000000017941 */ /* 0x000fea0003800000 */
.L_x_160:
[----:B------:R-:W-:Y:S01]  /*4960*/  @!P0 IMAD R151, R151, R154, R167 ;  /* 0x0000009a97978224 */ /* 0x000fe200078e02a7 */
[----:B------:R-:W-:Y:S04]  /*4970*/  BSSY B1, `(.L_x_162) ;  /* 0x0000006000017945 */ /* 0x000fe80003800000 */
[----:B------:R0:W-:Y:S01]  /*4980*/  @!P0 STG.E.U8 desc[UR36][R12.64+0x79], R151 ;  /* 0x000079970c008986 */ /* 0x0001e2000c101124 */
[----:B------:R-:W-:Y:S05]  /*4990*/  @P1 BRA `(.L_x_163) ;  /* 0x00000000000c1947 */ /* 0x000fea0003800000 */
[----:B------:R-:W0:Y:S02]  /*49a0*/  LDG.E.U8 R156, desc[UR36][R4.64] ;  /* 0x00000024049c7981 */ /* 0x000e24000c1e1100 */
[----:B01-34-:R-:W-:-:S05]  /*49b0*/  PRMT R12, R156, 0x8880, RZ ;  /* 0x000088809c0c7816 */ /* 0x01bfca00000000ff */
[----:B------:R-:W-:-:S07]  /*49c0*/  IMAD R167, R12, R155, RZ ;  /* 0x0000009b0ca77224 */ /* 0x000fce00078e02ff */
.L_x_163:
[----:B------:R-:W-:Y:S05]  /*49d0*/  BSYNC B1 ;  /* 0x0000000000017941 */ /* 0x000fea0003800000 */
.L_x_162:
[----:B01-34-:R-:W-:Y:S01]  /*49e0*/  @!P1 IMAD R13, R24, R154, R167 ;  /* 0x0000009a180d9224 */ /* 0x01bfe200078e02a7 */
[----:B------:R-:W-:Y:S01]  /*49f0*/  BSSY B1, `(.L_x_164) ;  /* 0x000000b000017945 */ /* 0x000fe20003800000 */
[----:B------:R-:W-:Y:S01]  /*4a00*/  IMAD.WIDE.U32 R14, R165, R14, R160 ;  /* 0x0000000ea50e7225 */ /* 0x000fe200078e00a0 */
[----:B------:R-:W-:Y:S02]  /*4a10*/  ISETP.GE.AND P0, PT, R3, 0x89, PT ;  /* 0x000000890300780c */ /* 0x000fe40003f06270 */
[----:B------:R0:W-:Y:S01]  /*4a20*/  @!P1 STG.E.U8 desc[UR36][R6.64], R13 ;  /* 0x0000000d06009986 */ /* 0x0001e2000c101124 */
[----:B------:R-:W-:Y:S02]  /*4a30*/  ISETP.LT.OR P1, PT, R164, 0x2, !P2 ;  /* 0x00000002a400780c */ /* 0x000fe40005721670 */
[----:B------:R-:W-:Y:S01]  /*4a40*/  IADD3 R10, P3, P4, R20, R10, R14 ;  /* 0x0000000a140a7210 */ /* 0x000fe20007c7e00e */
[----:B------:R-:W-:-:S10]  /*4a50*/  IMAD.IADD R14, R93, 0x1, R15 ;  /* 0x000000015d0e7824 */ /* 0x000fd400078e020f */
[----:B0-----:R-:W-:Y:S05]  /*4a60*/  @P1 BRA `(.L_x_165) ;  /* 0x00000000000c1947 */ /* 0x001fea0003800000 */
[----:B------:R-:W3:Y:S02]  /*4a70*/  LDG.E.U8 R156, desc[UR36][R4.64+0x1] ;  /* 0x00000124049c7981 */ /* 0x000ee4000c1e1100 */
[----:B---3--:R-:W-:-:S05]  /*4a80*/  PRMT R12, R156, 0x8880, RZ ;  /* 0x000088809c0c7816 */ /* 0x008fca00000000ff */
[----:B------:R-:W-:-:S07]  /*4a90*/  IMAD R167, R12, R155, RZ ;  /* 0x0000009b0ca77224 */ /* 0x000fce00078e02ff */
.L_x_165:
[----:B------:R-:W-:Y:S05]  /*4aa0*/  BSYNC B1 ;  /* 0x0000000000017941 */ /* 0x000fea0003800000 */
.L_x_164:
[----:B------:R-:W-:Y:S01]  /*4ab0*/  IADD3.X R11, R153, R11, R14, P3, P4 ;  /* 0x0000000b990b7210 */ /* 0x000fe20001fe840e */
[----:B------:R-:W-:Y:S01]  /*4ac0*/  @!P1 IMAD R25, R25, R154, R167 ;  /* 0x0000009a19199224 */ /* 0x000fe200078e02a7 */
[C---:B------:R-:W-:Y:S01]  /*4ad0*/  ISETP.LT.OR P3, PT, R164.reuse, 0x1, !P0 ;  /* 0x00000001a400780c */ /* 0x040fe20004761670 */
[----:B------:R-:W-:Y:S01]  /*4ae0*/  BSSY B1, `(.L_x_166) ;  /* 0x0000008000017945 */ /* 0x000fe20003800000 */
[C---:B------:R-:W-:Y:S02]  /*4af0*/  ISETP.LT.OR P4, PT, R164.reuse, 0x9, !P2 ;  /* 0x00000009a400780c */ /* 0x040fe40005781670 */
[----:B------:R0:W-:Y:S01]  /*4b00*/  @!P1 STG.E.U8 desc[UR36][R6.64+0x1], R25 ;  /* 0x0000011906009986 */ /* 0x0001e2000c101124 */
[----:B------:R-:W-:-:S08]  /*4b10*/  ISETP.LT.OR P1, PT, R164, 0x2, !P0 ;  /* 0x00000002a400780c */ /* 0x000fd00004721670 */
[----:B------:R-:W-:Y:S05]  /*4b20*/  @P3 BRA `(.L_x_167) ;  /* 0x00000000000c3947 */ /* 0x000fea0003800000 */
[----:B------:R-:W3:Y:S02]  /*4b30*/  LDG.E.U8 R156, desc[UR36][R10.64] ;  /* 0x000000240a9c7981 */ /* 0x000ee4000c1e1100 */
[----:B---3--:R-:W-:-:S05]  /*4b40*/  PRMT R12, R156, 0x8880, RZ ;  /* 0x000088809c0c7816 */ /* 0x008fca00000000ff */
[----:B------:R-:W-:-:S07]  /*4b50*/  IMAD R167, R12, R155, RZ ;  /* 0x0000009b0ca77224 */ /* 0x000fce00078e02ff */
.L_x_167:
[----:B------:R-:W-:Y:S05]  /*4b60*/  BSYNC B1 ;  /* 0x0000000000017941 */ /* 0x000fea0003800000 */
.L_x_166:
[----:B------:R-:W-:Y:S01]  /*4b70*/  @!P3 IMAD R3, R26, R154, R167 ;  /* 0x0000009a1a03b224 */ /* 0x000fe200078e02a7 */
[----:B------:R-:W-:Y:S04]  /*4b80*/  BSSY B1, `(.L_x_168) ;  /* 0x0000006000017945 */ /* 0x000fe80003800000 */
[----:B------:R1:W-:Y:S01]  /*4b90*/  @!P3 STG.E.U8 desc[UR36][R8.64], R3 ;  /* 0x000000030800b986 */ /* 0x0003e2000c101124 */
[----:B------:R-:W-:Y:S05]  /*4ba0*/  @P1 BRA `(.L_x_169) ;  /* 0x00000000000c1947 */ /* 0x000fea0003800000 */
[----:B------:R-:W3:Y:S02]  /*4bb0*/  LDG.E.U8 R156, desc[UR36][R10.64+0x1] ;  /* 0x000001240a9c7981 */ /* 0x000ee4000c1e1100 */
[----:B---3--:R-:W-:-:S05]  /*4bc0*/  PRMT R12, R156, 0x8880, RZ ;  /* 0x000088809c0c7816 */ /* 0x008fca00000000ff */
[----:B------:R-:W-:-:S07]  /*4bd0*/  IMAD R167, R12, R155, RZ ;  /* 0x0000009b0ca77224 */ /* 0x000fce00078e02ff */
.L_x_169:
[----:B------:R-:W-:Y:S05]  /*4be0*/  BSYNC B1 ;  /* 0x0000000000017941 */ /* 0x000fea0003800000 */
.L_x_168:
[----:B------:R-:W-:Y:S01]  /*4bf0*/  @!P1 IMAD R27, R27, R154, R167 ;  /* 0x0000009a1b1b9224 */ /* 0x000fe200078e02a7 */
[----:B------:R-:W-:Y:S04]  /*4c00*/  BSSY B1, `(.L_x_170) ;  /* 0x0000006000017945 */ /* 0x000fe80003800000 */
[----:B------:R3:W-:Y:S01]  /*4c10*/  @!P1 STG.E.U8 desc[UR36][R8.64+0x1], R27 ;  /* 0x0000011b08009986 */ /* 0x0007e2000c101124 */
[----:B------:R-:W-:Y:S05]  /*4c20*/  @P4 BRA `(.L_x_171) ;  /* 0x00000000000c4947 */ /* 0x000fea0003800000 */
[----:B------:R-:W4:Y:S02]  /*4c30*/  LDG.E.U8 R156, desc[UR36][R4.64+0x8] ;  /* 0x00000824049c7981 */ /* 0x000f24000c1e1100 */
[----:B----4-:R-:W-:-:S05]  /*4c40*/  PRMT R12, R156, 0x8880, RZ ;  /* 0x000088809c0c7816 */ /* 0x010fca00000000ff */
[----:B------:R-:W-:-:S07]  /*4c50*/  IMAD R167, R12, R155, RZ ;  /* 0x0000009b0ca77224 */ /* 0x000fce00078e02ff */
.L_x_171:
[----:B------:R-:W-:Y:S05]  /*4c60*/  BSYNC B1 ;  /* 0x0000000000017941 */ /* 0x000fea0003800000 */
.L_x_170:
[----:B------:R-:W-:Y:S01]  /*4c70*/  ISETP.LT.OR P1, PT, R164, 0xa, !P2 ;  /* 0x0000000aa400780c */ /* 0x000fe20005721670 */
[----:B-1----:R-:W-:Y:S01]  /*4c80*/  @!P4 IMAD R3, R28, R154, R167 ;  /* 0x0000009a1c03c224 */ /* 0x002fe200078e02a7 */
[----:B------:R-:W-:Y:S01]  /*4c90*/  BSSY B1, `(.L_x_172) ;  /* 0x0000008000017945 */ /* 0x000fe20003800000 */
[----:B------:R-:W-:-:S03]  /*4ca0*/  ISETP.LT.OR P3, PT, R164, 0x9, !P0 ;  /* 0x00000009a400780c */ /* 0x000fc60004761670 */
[----:B------:R1:W-:Y:S01]  /*4cb0*/  @!P4 STG.E.U8 desc[UR36][R6.64+0x8], R3 ;  /* 0x000008030600c986 */ /* 0x0003e2000c101124 */
[----:B------:R-:W-:-:S06]  /*4cc0*/  ISETP.LT.OR P4, PT, R164, 0xa, !P0 ;  /* 0x0000000aa400780c */ /* 0x000fcc0004781670 */
[----:B------:R-:W-:Y:S07]  /*4cd0*/  @P1 BRA `(.L_x_173) ;  /* 0x00000000000c1947 */ /* 0x000fee0003800000 */
[----:B------:R-:W4:Y:S02]  /*4ce0*/  LDG.E.U8 R156, desc[UR36][R4.64+0x9] ;  /* 0x00000924049c7981 */ /* 0x000f24000c1e1100 */
[----:B----4-:R-:W-:-:S05]  /*4cf0*/  PRMT R12, R156, 0x8880, RZ ;  /* 0x000088809c0c7816 */ /* 0x010fca00000000ff */
[----:B------:R-:W-:-:S07]  /*4d00*/  IMAD R167, R12, R155, RZ ;  /* 0x0000009b0ca77224 */ /* 0x000fce00078e02ff */
.L_x_173:
[----:B------:R-:W-:Y:S05]  /*4d10*/  BSYNC B1 ;  /* 0x0000000000017941 */ /* 0x000fea0003800000 */
.L_x_172:
[----:B------:R-:W-:Y:S01]  /*4d20*/  @!P1 IMAD R29, R29, R154, R167 ;  /* 0x0000009a1d1d9224 */ /* 0x000fe200078e02a7 */
[----:B------:R-:W-:Y:S04]  /*4d30*/  BSSY B1, `(.L_x_174) ;  /* 0x0000006000017945 */ /* 0x000fe80003800000 */
[----:B------:R4:W-:Y:S01]  /*4d40*/  @!P1 STG.E.U8 desc[UR36][R6.64+0x9], R29 ;  /* 0x0000091d06009986 */ /* 0x0009e2000c101124 */
[----:B------:R-:W-:Y:S05]  /*4d50*/  @P3 BRA `(.L_x_175) ;  /* 0x00000000000c3947 */ /* 0x000fea0003800000 */
[----:B------:R-:W5:Y:S02]  /*4d60*/  LDG.E.U8 R156, desc[UR36][R10.64+0x8] ;  /* 0x000008240a9c7981 */ /* 0x000f64000c1e1100 */
[----:B-----5:R-:W-:-:S05]  /*4d70*/  PRMT R12, R156, 0x8880, RZ ;  /* 0x000088809c0c7816 */ /* 0x020fca00000000ff */
[----:B------:R-:W-:-:S07]  /*4d80*/  IMAD R167, R12, R155, RZ ;  /* 0x0000009b0ca77224 */ /* 0x000fce00078e02ff */
.L_x_175:
[----:B------:R-:W-:Y:S05]  /*4d90*/  BSYNC B1 ;  /* 0x0000000000017941 */ /* 0x000fea0003800000 */
.L_x_174:
[----:B-1----:R-:W-:Y:S01]  /*4da0*/  @!P3 IMAD R3, R30, R154, R167 ;  /* 0x0000009a1e03b224 */ /* 0x002fe200078e02a7 */
[----:B------:R-:W-:Y:S04]  /*4db0*/  BSSY B1, `(.L_x_176) ;  /* 0x0000006000017945 */ /* 0x000fe80003800000 */
[----:B------:R1:W-:Y:S01]  /*4dc0*/  @!P3 STG.E.U8 desc[UR36][R8.64+0x8], R3 ;  /* 0x000008030800b986 */ /* 0x0003e2000c101124 */
[----:B------:R-:W-:Y:S05]  /*4dd0*/  @P4 BRA `(.L_x_177) ;  /* 0x00000000000c4947 */ /* 0x000fea0003800000 */
[----:B------:R-:W5:Y:S02]  /*4de0*/  LDG.E.U8 R156, desc[UR36][R10.64+0x9] ;  /* 0x000009240a9c7981 */ /* 0x000f64000c1e1100 */
[----:B-----5:R-:W-:-:S05]  /*4df0*/  PRMT R12, R156, 0x8880, RZ ;  /* 0x000088809c0c7816 */ /* 0x020fca00000000ff */
[----:B------:R-:W-:-:S07]  /*4e00*/  IMAD R167, R12, R155, RZ ;  /* 0x0000009b0ca77224 */ /* 0x000fce00078e02ff */
.L_x_177:
[----:B------:R-:W-:Y:S05]  /*4e10*/  BSYNC B1 ;  /* 0x0000000000017941 */ /* 0x000fea0003800000 */
.L_x_176:
        /* <DEDUP_REMOVED lines=10> */
.L_x_179:
[----:B------:R-:W-:Y:S05]  /*4ec0*/  BSYNC B1 ;  /* 0x0000000000017941 */ /* 0x000fea0003800000 */
.L_x_178:
[----:B-1----:R-:W-:Y:S01]  /*4ed0*/  @!P1 IMAD R3, R32, R154, R167 ;  /* 0x0000009a20039224 */ /* 0x002fe200078e02a7 */
[----:B------:R-:W-:Y:S04]  /*4ee0*/  BSSY B1, `(.L_x_180) ;  /* 0x0000006000017945 */ /* 0x000fe80003800000 */
[----:B------:R1:W-:Y:S01]  /*4ef0*/  @!P1 STG.E.U8 desc[UR36][R6.64+0x10], R3 ;  /* 0x0000100306009986 */ /* 0x0003e2000c101124 */
[----:B------:R-:W-:Y:S05]  /*4f00*/  @P3 BRA `(.L_x_181) ;  /* 0x00000000000c3947 */ /* 0x000fea0003800000 */
[----:B------:R-:W5:Y:S02]  /*4f10*/  LDG.E.U8 R156, desc[UR36][R4.64+0x11] ;  /* 0x00001124049c7981 */ /* 0x000f64000c1e1100 */
[----:B-----5:R-:W-:-:S05]  /*4f20*/  PRMT R12, R156, 0x8880, RZ ;  /* 0x000088809c0c7816 */ /* 0x020fca00000000ff */
[----:B------:R-:W-:-:S07]  /*4f30*/  IMAD R167, R12, R155, RZ ;  /* 0x0000009b0ca77224 */ /* 0x000fce00078e02ff */
.L_x_181:
[----:B------:R-:W-:Y:S05]  /*4f40*/  BSYNC B1 ;  /* 0x0000000000017941 */ /* 0x000fea0003800000 */
.L_x_180:
[----:B------:R-:W-:Y:S01]  /*4f50*/  @!P3 IMAD R33, R33, R154, R167 ;  /* 0x0000009a2121b224 */ /* 0x000fe200078e02a7 */
[----:B------:R-:W-:Y:S04]  /*4f60*/  BSSY B1, `(.L_x_182) ;  /* 0x0000006000017945 */ /* 0x000fe80003800000 */
[----:B------:R0:W-:Y:S01]  /*4f70*/  @!P3 STG.E.U8 desc[UR36][R6.64+0x11], R33 ;  /* 0x000011210600b986 */ /* 0x0001e2000c101124 */
[----:B------:R-:W-:Y:S05]  /*4f80*/  @P4 BRA `(.L_x_183) ;  /* 0x00000000000c4947 */ /* 0x000fea0003800000 */
[----:B------:R-:W5:Y:S02]  /*4f90*/  LDG.E.U8 R156, desc[UR36][R10.64+0x10] ;  /* 0x000010240a9c7981 */ /* 0x000f64000c1e1100 */
[----:B-----5:R-:W-:-:S05]  /*4fa0*/  PRMT R12, R156, 0x8880, RZ ;  /* 0x000088809c0c7816 */ /* 0x020fca00000000ff */
[----:B------:R-:W-:-:S07]  /*4fb0*/  IMAD R167, R12, R155, RZ ;  /* 0x0000009b0ca77224 */ /* 0x000fce00078e02ff */
.L_x_183:
[----:B------:R-:W-:Y:S05]  /*4fc0*/  BSYNC B1 ;  /* 0x0000000000017941 */ /* 0x000fea0003800000 */
.L_x_182:
[----:B------:R-:W-:Y:S01]  /*4fd0*/  ISETP.LT.OR P1, PT, R164, 0x12, !P0 ;  /* 0x00000012a400780c */ /* 0x000fe20004721670 */
[----:B-1----:R-:W-:Y:S01]  /*4fe0*/  @!P4 IMAD R3, R34, R154, R167 ;  /* 0x0000009a2203c224 */ /* 0x002fe200078e02a7 */
        /* <DEDUP_REMOVED lines=8> */
.L_x_185:
[----:B------:R-:W-:Y:S05]  /*5070*/  BSYNC B1 ;  /* 0x0000000000017941 */ /* 0x000fea0003800000 */
.L_x_184:
[----:B------:R-:W-:Y:S01]  /*5080*/  @!P1 IMAD R35, R35, R154, R167 ;  /* 0x0000009a23239224 */ /* 0x000fe200078e02a7 */
[----:B------:R-:W-:Y:S04]  /*5090*/  BSSY B1, `(.L_x_186) ;  /* 0x0000006000017945 */ /* 0x000fe80003800000 */
[----:B------:R0:W-:Y:S01]  /*50a0*/  @!P1 STG.E.U8 desc[UR36][R8.64+0x11], R35 ;  /* 0x0000112308009986 */ /* 0x0001e2000c101124 */
[----:B------:R-:W-:Y:S05]  /*50b0*/  @P3 BRA `(.L_x_187) ;  /* 0x00000000000c3947 */ /* 0x000fea0003800000 */
[----:B------:R-:W5:Y:S02]  /*50c0*/  LDG.E.U8 R156, desc[UR36][R4.64+0x18] ;  /* 0x00001824049c7981 */ /* 0x000f64000c1e1100 */
[----:B-----5:R-:W-:-:S05]  /*50d0*/  PRMT R12, R156, 0x8880, RZ ;  /* 0x000088809c0c7816 */ /* 0x020fca00000000ff */
[----:B------:R-:W-:-:S07]  /*50e0*/  IMAD R167, R12, R155, RZ ;  /* 0x0000009b0ca77224 */ /* 0x000fce00078e02ff */
.L_x_187:
[----:B------:R-:W-:Y:S05]  /*50f0*/  BSYNC B1 ;  /* 0x0000000000017941 */ /* 0x000fea0003800000 */
.L_x_186:
[----:B-1----:R-:W-:Y:S01]  /*5100*/  @!P3 IMAD R3, R36, R154, R167 ;  /* 0x0000009a2403b224 */ /* 0x002fe200078e02a7 */
[----:B------:R-:W-:Y:S04]  /*5110*/  BSSY B1, `(.L_x_188) ;  /* 0x0000006000017945 */ /* 0x000fe80003800000 */
[----:B------:R1:W-:Y:S01]  /*5120*/  @!P3 STG.E.U8 desc[UR36][R6.64+0x18], R3 ;  /* 0x000018030600b986 */ /* 0x0003e2000c101124 */
[----:B------:R-:W-:Y:S05]  /*5130*/  @P4 BRA `(.L_x_189) ;  /* 0x00000000000c4947 */ /* 0x000fea0003800000 */
[----:B------:R-:W5:Y:S02]  /*5140*/  LDG.E.U8 R156, desc[UR36][R4.64+0x19] ;  /* 0x00001924049c7981 */ /* 0x000f64000c1e1100 */
[----:B-----5:R-:W-:-:S05]  /*5150*/  PRMT R12, R156, 0x8880, RZ ;  /* 0x000088809c0c7816 */ /* 0x020fca00000000ff */
[----:B------:R-:W-:-:S07]  /*5160*/  IMAD R167, R12, R155, RZ ;  /* 0x0000009b0ca77224 */ /* 0x000fce00078e02ff */
.L_x_189:
[----:B------:R-:W-:Y:S05]  /*5170*/  BSYNC B1 ;  /* 0x0000000000017941 */ /* 0x000fea0003800000 */
.L_x_188:
        /* <DEDUP_REMOVED lines=10> */
.L_x_191:
[----:B------:R-:W-:Y:S05]  /*5220*/  BSYNC B1 ;  /* 0x0000000000017941 */ /* 0x000fea0003800000 */
.L_x_190:
[----:B-1----:R-:W-:Y:S01]  /*5230*/  @!P1 IMAD R3, R38, R154, R167 ;  /* 0x0000009a26039224 */ /* 0x002fe200078e02a7 */
[----:B------:R-:W-:Y:S04]  /*5240*/  BSSY B1, `(.L_x_192) ;  /* 0x0000006000017945 */ /* 0x000fe80003800000 */
[----:B------:R1:W-:Y:S01]  /*5250*/  @!P1 STG.E.U8 desc[UR36][R8.64+0x18], R3 ;  /* 0x0000180308009986 */ /* 0x0003e2000c101124 */
[----:B------:R-:W-:Y:S05]  /*5260*/  @P3 BRA `(.L_x_193) ;  /* 0x00000000000c3947 */ /* 0x000fea0003800000 */
[----:B------:R-:W5:Y:S02]  /*5270*/  LDG.E.U8 R156, desc[UR36][R10.64+0x19] ;  /* 0x000019240a9c7981 */ /* 0x000f64000c1e1100 */
[----:B-----5:R-:W-:-:S05]  /*5280*/  PRMT R12, R156, 0x8880, RZ ;  /* 0x000088809c0c7816 */ /* 0x020fca00000000ff */
[----:B------:R-:W-:-:S07]  /*5290*/  IMAD R167, R12, R155, RZ ;  /* 0x0000009b0ca77224 */ /* 0x000fce00078e02ff */
.L_x_193:
[----:B------:R-:W-:Y:S05]  /*52a0*/  BSYNC B1 ;  /* 0x0000000000017941 */ /* 0x000fea0003800000 */
.L_x_192:
[----:B------:R-:W-:Y:S01]  /*52b0*/  @!P3 IMAD R39, R39, R154, R167 ;  /* 0x0000009a2727b224 */ /* 0x000fe200078e02a7 */
[----:B------:R-:W-:Y:S04]  /*52c0*/  BSSY B1, `(.L_x_194) ;  /* 0x0000006000017945 */ /* 0x000fe80003800000 */
[----:B------:R0:W-:Y:S01]  /*52d0*/  @!P3 STG.E.U8 desc[UR36][R8.64+0x19], R39 ;  /* 0x000019270800b986 */ /* 0x0001e2000c101124 */
[----:B------:R-:W-:Y:S05]  /*52e0*/  @P4 BRA `(.L_x_195) ;  /* 0x00000000000c4947 */ /* 0x000fea0003800000 */
[----:B------:R-:W5:Y:S02]  /*52f0*/  LDG.E.U8 R156, desc[UR36][R4.64+0x20] ;  /* 0x00002024049c7981 */ /* 0x000f64000c1e1100 */
[----:B-----5:R-:W-:-:S05]  /*5300*/  PRMT R12, R156, 0x8880, RZ ;  /* 0x000088809c0c7816 */ /* 0x020fca00000000ff */
[----:B------:R-:W-:-:S07]  /*5310*/  IMAD R167, R12, R155, RZ ;  /* 0x0000009b0ca77224 */ /* 0x000fce00078e02ff */
.L_x_195:
[----:B------:R-:W-:Y:S05]  /*5320*/  BSYNC B1 ;  /* 0x0000000000017941 */ /* 0x000fea0003800000 */
.L_x_194:
        /* <DEDUP_REMOVED lines=10> */
.L_x_197:
[----:B------:R-:W-:Y:S05]  /*53d0*/  BSYNC B1 ;  /* 0x0000000000017941 */ /* 0x000fea0003800000 */
.L_x_196:
[----:B------:R-:W-:Y:S01]  /*53e0*/  @!P1 IMAD R41, R41, R154, R167 ;  /* 0x0000009a29299224 */ /* 0x000fe200078e02a7 */
[----:B------:R-:W-:Y:S04]  /*53f0*/  BSSY B1, `(.L_x_198) ;  /* 0x0000006000017945 */ /* 0x000fe80003800000 */
[----:B------:R0:W-:Y:S01]  /*5400*/  @!P1 STG.E.U8 desc[UR36][R6.64+0x21], R41 ;  /* 0x0000212906009986 */ /* 0x0001e2000c101124 */
[----:B------:R-:W-:Y:S05]  /*5410*/  @P3 BRA `(.L_x_199) ;  /* 0x00000000000c3947 */ /* 0x000fea0003800000 */
[----:B------:R-:W5:Y:S02]  /*5420*/  LDG.E.U8 R156, desc[UR36][R10.64+0x20] ;  /* 0x000020240a9c7981 */ /* 0x000f64000c1e1100 */
[----:B-----5:R-:W-:-:S05]  /*5430*/  PRMT R12, R156, 0x8880, RZ ;  /* 0x000088809c0c7816 */ /* 0x020fca00000000ff */
[----:B------:R-:W-:-:S07]  /*5440*/  IMAD R167, R12, R155, RZ ;  /* 0x0000009b0ca77224 */ /* 0x000fce00078e02ff */
.L_x_199:
[----:B------:R-:W-:Y:S05]  /*5450*/  BSYNC B1 ;  /* 0x0000000000017941 */ /* 0x000fea0003800000 */
.L_x_198:
[----:B-1----:R-:W-:Y:S01]  /*5460*/  @!P3 IMAD R3, R42, R154, R167 ;  /* 0x0000009a2a03b224 */ /* 0x002fe200078e02a7 */
[----:B------:R-:W-:Y:S04]  /*5470*/  BSSY B1, `(.L_x_200) ;  /* 0x0000006000017945 */ /* 0x000fe80003800000 */
[----:B------:R1:W-:Y:S01]  /*5480*/  @!P3 STG.E.U8 desc[UR36][R8.64+0x20], R3 ;  /* 0x000020030800b986 */ /* 0x0003e2000c101124 */
[----:B------:R-:W-:Y:S05]  /*5490*/  @P4 BRA `(.L_x_201) ;  /* 0x00000000000c4947 */ /* 0x000fea0003800000 */
[----:B------:R-:W5:Y:S02]  /*54a0*/  LDG.E.U8 R156, desc[UR36][R10.64+0x21] ;  /* 0x000021240a9c7981 */ /* 0x000f64000c1e1100 */
[----:B-----5:R-:W-:-:S05]  /*54b0*/  PRMT R12, R156, 0x8880, RZ ;  /* 0x000088809c0c7816 */ /* 0x020fca00000000ff */
[----:B------:R-:W-:-:S07]  /*54c0*/  IMAD R167, R12, R155, RZ ;  /* 0x0000009b0ca77224 */ /* 0x000fce00078e02ff */
.L_x_201:
[----:B------:R-:W-:Y:S05]  /*54d0*/  BSYNC B1 ;  /* 0x0000000000017941 */ /* 0x000fea0003800000 */
.L_x_200:
        /* <DEDUP_REMOVED lines=10> */
.L_x_203:
[----:B------:R-:W-:Y:S05]  /*5580*/  BSYNC B1 ;  /* 0x0000000000017941 */ /* 0x000fea0003800000 */
.L_x_202:
[----:B-1----:R-:W-:Y:S01]  /*5590*/  @!P1 IMAD R3, R44, R154, R167 ;  /* 0x0000009a2c039224 */ /* 0x002fe200078e02a7 */
[----:B------:R-:W-:Y:S04]  /*55a0*/  BSSY B1, `(.L_x_204) ;  /* 0x0000006000017945 */ /* 0x000fe80003800000 */
[----:B------:R1:W-:Y:S01]  /*55b0*/  @!P1 STG.E.U8 desc[UR36][R6.64+0x28], R3 ;  /* 0x0000280306009986 */ /* 0x0003e2000c101124 */
[----:B------:R-:W-:Y:S05]  /*55c0*/  @P3 BRA `(.L_x_205) ;  /* 0x00000000000c3947 */ /* 0x000fea0003800000 */
[----:B------:R-:W5:Y:S02]  /*55d0*/  LDG.E.U8 R156, desc[UR36][R4.64+0x29] ;  /* 0x00002924049c7981 */ /* 0x000f64000c1e1100 */
[----:B-----5:R-:W-:-:S05]  /*55e0*/  PRMT R12, R156, 0x8880, RZ ;  /* 0x000088809c0c7816 */ /* 0x020fca00000000ff */
[----:B------:R-:W-:-:S07]  /*55f0*/  IMAD R167, R12, R155, RZ ;  /* 0x0000009b0ca77224 */ /* 0x000fce00078e02ff */
.L_x_205:
[----:B------:R-:W-:Y:S05]  /*5600*/  BSYNC B1 ;  /* 0x0000000000017941 */ /* 0x000fea0003800000 */
.L_x_204:
[----:B------:R-:W-:Y:S01]  /*5610*/  @!P3 IMAD R45, R45, R154, R167 ;  /* 0x0000009a2d2db224 */ /* 0x000fe200078e02a7 */
[----:B------:R-:W-:Y:S04]  /*5620*/  BSSY B1, `(.L_x_206) ;  /* 0x0000006000017945 */ /* 0x000fe80003800000 */
[----:B------:R0:W-:Y:S01]  /*5630*/  @!P3 STG.E.U8 desc[UR36][R6.64+0x29], R45 ;  /* 0x0000292d0600b986 */ /* 0x0001e2000c101124 */
[----:B------:R-:W-:Y:S05]  /*5640*/  @P4 BRA `(.L_x_207) ;  /* 0x00000000000c4947 */ /* 0x000fea0003800000 */
[----:B------:R-:W5:Y:S02]  /*5650*/  LDG.E.U8 R156, desc[UR36][R10.64+0x28] ;  /* 0x000028240a9c7981 */ /* 0x000f64000c1e1100 */
[----:B-----5:R-:W-:-:S05]  /*5660*/  PRMT R12, R156, 0x8880, RZ ;  /* 0x000088809c0c7816 */ /* 0x020fca00000000ff */
[----:B------:R-:W-:-:S07]  /*5670*/  IMAD R167, R12, R155, RZ ;  /* 0x0000009b0ca77224 */ /* 0x000fce00078e02ff */
.L_x_207:
[----:B------:R-:W-:Y:S05]  /*5680*/  BSYNC B1 ;  /* 0x0000000000017941 */ /* 0x000fea0003800000 */
.L_x_206:
        /* <DEDUP_REMOVED lines=10> */
.L_x_209:
[----:B------:R-:W-:Y:S05]  /*5730*/  BSYNC B1 ;  /* 0x0000000000017941 */ /* 0x000fea0003800000 */
.L_x_208:
[----:B------:R-:W-:Y:S01]  /*5740*/  @!P1 IMAD R47, R47, R154, R167 ;  /* 0x0000009a2f2f9224 */ /* 0x000fe200078e02a7 */
[----:B------:R-:W-:Y:S04]  /*5750*/  BSSY B1, `(.L_x_210) ;  /* 0x0000006000017945 */ /* 0x000fe80003800000 */
[----:B------:R0:W-:Y:S01]  /*5760*/  @!P1 STG.E.U8 desc[UR36][R8.64+0x29], R47 ;  /* 0x0000292f08009986 */ /* 0x0001e2000c101124 */
[----:B------:R-:W-:Y:S05]  /*5770*/  @P3 BRA `(.L_x_211) ;  /* 0x00000000000c3947 */ /* 0x000fea0003800000 */
[----:B------:R-:W5:Y:S02]  /*5780*/  LDG.E.U8 R156, desc[UR36][R4.64+0x30] ;  /* 0x00003024049c7981 */ /* 0x000f64000c1e1100 */
[----:B-----5:R-:W-:-:S05]  /*5790*/  PRMT R12, R156, 0x8880, RZ ;  /* 0x000088809c0c7816 */ /* 0x020fca00000000ff */
[----:B------:R-:W-:-:S07]  /*57a0*/  IMAD R167, R12, R155, RZ ;  /* 0x0000009b0ca77224 */ /* 0x000fce00078e02ff */
.L_x_211:
[----:B------:R-:W-:Y:S05]  /*57b0*/  BSYNC B1 ;  /* 0x0000000000017941 */ /* 0x000fea0003800000 */
.L_x_210:
[----:B-1----:R-:W-:Y:S01]  /*57c0*/  @!P3 IMAD R3, R48, R154, R167 ;  /* 0x0000009a3003b224 */ /* 0x002fe200078e02a7 */
[----:B------:R-:W-:Y:S04]  /*57d0*/  BSSY B1, `(.L_x_212) ;  /* 0x0000006000017945 */ /* 0x000fe80003800000 */
[----:B------:R1:W-:Y:S01]  /*57e0*/  @!P3 STG.E.U8 desc[UR36][R6.64+0x30], R3 ;  /* 0x000030030600b986 */ /* 0x0003e2000c101124 */
[----:B------:R-:W-:Y:S05]  /*57f0*/  @P4 BRA `(.L_x_213) ;  /* 0x00000000000c4947 */ /* 0x000fea0003800000 */
[----:B------:R-:W5:Y:S02]  /*5800*/  LDG.E.U8 R156, desc[UR36][R4.64+0x31] ;  /* 0x00003124049c7981 */ /* 0x000f64000c1e1100 */
[----:B-----5:R-:W-:-:S05]  /*5810*/  PRMT R12, R156, 0x8880, RZ ;  /* 0x000088809c0c7816 */ /* 0x020fca00000000ff */
[----:B------:R-:W-:-:S07]  /*5820*/  IMAD R167, R12, R155, RZ ;  /* 0x0000009b0ca77224 */ /* 0x000fce00078e02ff */
.L_x_213:
[----:B------:R-:W-:Y:S05]  /*5830*/  BSYNC B1 ;  /* 0x0000000000017941 */ /* 0x000fea0003800000 */
.L_x_212:
        /* <DEDUP_REMOVED lines=10> */
.L_x_215:
[----:B------:R-:W-:Y:S05]  /*58e0*/  BSYNC B1 ;  /* 0x0000000000017941 */ /* 0x000fea0003800000 */
.L_x_214:
[----:B-1----:R-:W-:Y:S01]  /*58f0*/  @!P1 IMAD R3, R50, R154, R167 ;  /* 0x0000009a32039224 */ /* 0x002fe200078e02a7 */
[----:B------:R-:W-:Y:S04]  /*5900*/  BSSY B1, `(.L_x_216) ;  /* 0x0000006000017945 */ /* 0x000fe80003800000 */
[----:B------:R1:W-:Y:S01]  /*5910*/  @!P1 STG.E.U8 desc[UR36][R8.64+0x30], R3 ;  /* 0x0000300308009986 */ /* 0x0003e2000c101124 */
[----:B------:R-:W-:Y:S05]  /*5920*/  @P3 BRA `(.L_x_217) ;  /* 0x00000000000c3947 */ /* 0x000fea0003800000 */
[----:B------:R-:W5:Y:S02]  /*5930*/  LDG.E.U8 R156, desc[UR36][R10.64+0x31] ;  /* 0x000031240a9c7981 */ /* 0x000f64000c1e1100 */
[----:B-----5:R-:W-:-:S05]  /*5940*/  PRMT R12, R156, 0x8880, RZ ;  /* 0x000088809c0c7816 */ /* 0x020fca00000000ff */
[----:B------:R-:W-:-:S07]  /*5950*/  IMAD R167, R12, R155, RZ ;  /* 0x0000009b0ca77224 */ /* 0x000fce00078e02ff */
.L_x_217:
[----:B------:R-:W-:Y:S05]  /*5960*/  BSYNC B1 ;  /* 0x0000000000017941 */ /* 0x000fea0003800000 */
.L_x_216:
[----:B------:R-:W-:Y:S01]  /*5970*/  @!P3 IMAD R51, R51, R154, R167 ;  /* 0x0000009a3333b224 */ /* 0x000fe200078e02a7 */
[----:B------:R-:W-:Y:S04]  /*5980*/  BSSY B1, `(.L_x_218) ;  /* 0x0000006000017945 */ /* 0x000fe80003800000 */
[----:B------:R0:W-:Y:S01]  /*5990*/  @!P3 STG.E.U8 desc[UR36][R8.64+0x31], R51 ;  /* 0x000031330800b986 */ /* 0x0001e2000c101124 */
[----:B------:R-:W-:Y:S05]  /*59a0*/  @P4 BRA `(.L_x_219) ;  /* 0x00000000000c4947 */ /* 0x000fea0003800000 */
[----:B------:R-:W5:Y:S02]  /*59b0*/  LDG.E.U8 R156, desc[UR36][R4.64+0x38] ;  /* 0x00003824049c7981 */ /* 0x000f64000c1e1100 */
[----:B-----5:R-:W-:-:S05]  /*59c0*/  PRMT R12, R156, 0x8880, RZ ;  /* 0x000088809c0c7816 */ /* 0x020fca00000000ff */
[----:B------:R-:W-:-:S07]  /*59d0*/  IMAD R167, R12, R155, RZ ;  /* 0x0000009b0ca77224 */ /* 0x000fce00078e02ff */
.L_x_219:
[----:B------:R-:W-:Y:S05]  /*59e0*/  BSYNC B1 ;  /* 0x0000000000017941 */ /* 0x000fea0003800000 */
.L_x_218:
        /* <DEDUP_REMOVED lines=10> */
.L_x_221:
[----:B------:R-:W-:Y:S05]  /*5a90*/  BSYNC B1 ;  /* 0x0000000000017941 */ /* 0x000fea0003800000 */
.L_x_220:
[----:B------:R-:W-:Y:S01]  /*5aa0*/  @!P1 IMAD R53, R53, R154, R167 ;  /* 0x0000009a35359224 */ /* 0x000fe200078e02a7 */
[----:B------:R-:W-:Y:S04]  /*5ab0*/  BSSY B1, `(.L_x_222) ;  /* 0x0000006000017945 */ /* 0x000fe80003800000 */
[----:B------:R0:W-:Y:S01]  /*5ac0*/  @!P1 STG.E.U8 desc[UR36][R6.64+0x39], R53 ;  /* 0x0000393506009986 */ /* 0x0001e2000c101124 */
[----:B------:R-:W-:Y:S05]  /*5ad0*/  @P3 BRA `(.L_x_223) ;  /* 0x00000000000c3947 */ /* 0x000fea0003800000 */
[----:B------:R-:W5:Y:S02]  /*5ae0*/  LDG.E.U8 R156, desc[UR36][R10.64+0x38] ;  /* 0x000038240a9c7981 */ /* 0x000f64000c1e1100 */
[----:B-----5:R-:W-:-:S05]  /*5af0*/  PRMT R12, R156, 0x8880, RZ ;  /* 0x000088809c0c7816 */ /* 0x020fca00000000ff */
[----:B------:R-:W-:-:S07]  /*5b00*/  IMAD R167, R12, R155, RZ ;  /* 0x0000009b0ca77224 */ /* 0x000fce00078e02ff */
.L_x_223:
[----:B------:R-:W-:Y:S05]  /*5b10*/  BSYNC B1 ;  /* 0x0000000000017941 */ /* 0x000fea0003800000 */
.L_x_222:
[----:B-1----:R-:W-:Y:S01]  /*5b20*/  @!P3 IMAD R3, R54, R154, R167 ;  /* 0x0000009a3603b224 */ /* 0x002fe200078e02a7 */
[----:B------:R-:W-:Y:S04]  /*5b30*/  BSSY B1, `(.L_x_224) ;  /* 0x0000006000017945 */ /* 0x000fe80003800000 */
[----:B------:R1:W-:Y:S01]  /*5b40*/  @!P3 STG.E.U8 desc[UR36][R8.64+0x38], R3 ;  /* 0x000038030800b986 */ /* 0x0003e2000c101124 */
[----:B------:R-:W-:Y:S05]  /*5b50*/  @P4 BRA `(.L_x_225) ;  /* 0x00000000000c4947 */ /* 0x000fea0003800000 */
[----:B------:R-:W5:Y:S02]  /*5b60*/  LDG.E.U8 R156, desc[UR36][R10.64+0x39] ;  /* 0x000039240a9c7981 */ /* 0x000f64000c1e1100 */
[----:B-----5:R-:W-:-:S05]  /*5b70*/  PRMT R12, R156, 0x8880, RZ ;  /* 0x000088809c0c7816 */ /* 0x020fca00000000ff */
[----:B------:R-:W-:-:S07]  /*5b80*/  IMAD R167, R12, R155, RZ ;  /* 0x0000009b0ca77224 */ /* 0x000fce00078e02ff */
.L_x_225:
[----:B------:R-:W-:Y:S05]  /*5b90*/  BSYNC B1 ;  /* 0x0000000000017941 */ /* 0x000fea0003800000 */
.L_x_224:
        /* <DEDUP_REMOVED lines=10> */
.L_x_227:
[----:B------:R-:W-:Y:S05]  /*5c40*/  BSYNC B1 ;  /* 0x0000000000017941 */ /* 0x000fea0003800000 */
.L_x_226:
[----:B-1----:R-:W-:Y:S01]  /*5c50*/  @!P1 IMAD R3, R56, R154, R167 ;  /* 0x0000009a38039224 */ /* 0x002fe200078e02a7 */
[----:B------:R-:W-:Y:S04]  /*5c60*/  BSSY B1, `(.L_x_228) ;  /* 0x0000006000017945 */ /* 0x000fe80003800000 */
[----:B------:R1:W-:Y:S01]  /*5c70*/  @!P1 STG.E.U8 desc[UR36][R6.64+0x40], R3 ;  /* 0x0000400306009986 */ /* 0x0003e2000c101124 */
[----:B------:R-:W-:Y:S05]  /*5c80*/  @P3 BRA `(.L_x_229) ;  /* 0x00000000000c3947 */ /* 0x000fea0003800000 */
[----:B------:R-:W5:Y:S02]  /*5c90*/  LDG.E.U8 R156, desc[UR36][R4.64+0x41] ;  /* 0x00004124049c7981 */ /* 0x000f64000c1e1100 */
[----:B-----5:R-:W-:-:S05]  /*5ca0*/  PRMT R12, R156, 0x8880, RZ ;  /* 0x000088809c0c7816 */ /* 0x020fca00000000ff */
[----:B------:R-:W-:-:S07]  /*5cb0*/  IMAD R167, R12, R155, RZ ;  /* 0x0000009b0ca77224 */ /* 0x000fce00078e02ff */
.L_x_229:
[----:B------:R-:W-:Y:S05]  /*5cc0*/  BSYNC B1 ;  /* 0x0000000000017941 */ /* 0x000fea0003800000 */
.L_x_228:
[----:B------:R-:W-:Y:S01]  /*5cd0*/  @!P3 IMAD R57, R57, R154, R167 ;  /* 0x0000009a3939b224 */ /* 0x000fe200078e02a7 */
[----:B------:R-:W-:Y:S04]  /*5ce0*/  BSSY B1, `(.L_x_230) ;  /* 0x0000006000017945 */ /* 0x000fe80003800000 */
[----:B------:R0:W-:Y:S01]  /*5cf0*/  @!P3 STG.E.U8 desc[UR36][R6.64+0x41], R57 ;  /* 0x000041390600b986 */ /* 0x0001e2000c101124 */
[----:B------:R-:W-:Y:S05]  /*5d00*/  @P4 BRA `(.L_x_231) ;  /* 0x00000000000c4947 */ /* 0x000fea0003800000 */
[----:B------:R-:W5:Y:S02]  /*5d10*/  LDG.E.U8 R156, desc[UR36][R10.64+0x40] ;  /* 0x000040240a9c7981 */ /* 0x000f64000c1e1100 */
[----:B-----5:R-:W-:-:S05]  /*5d20*/  PRMT R12, R156, 0x8880, RZ ;  /* 0x000088809c0c7816 */ /* 0x020fca00000000ff */
[----:B------:R-:W-:-:S07]  /*5d30*/  IMAD R167, R12, R155, RZ ;  /* 0x0000009b0ca77224 */ /* 0x000fce00078e02ff */
.L_x_231:
[----:B------:R-:W-:Y:S05]  /*5d40*/  BSYNC B1 ;  /* 0x0000000000017941 */ /* 0x000fea0003800000 */
.L_x_230:
        /* <DEDUP_REMOVED lines=10> */
.L_x_233:
[----:B------:R-:W-:Y:S05]  /*5df0*/  BSYNC B1 ;  /* 0x0000000000017941 */ /* 0x000fea0003800000 */
.L_x_232:
[----:B------:R-:W-:Y:S01]  /*5e00*/  @!P1 IMAD R59, R59, R154, R167 ;  /* 0x0000009a3b3b9224 */ /* 0x000fe200078e02a7 */
[----:B------:R-:W-:Y:S04]  /*5e10*/  BSSY B1, `(.L_x_234) ;  /* 0x0000006000017945 */ /* 0x000fe80003800000 */
[----:B------:R0:W-:Y:S01]  /*5e20*/  @!P1 STG.E.U8 desc[UR36][R8.64+0x41], R59 ;  /* 0x0000413b08009986 */ /* 0x0001e2000c101124 */
[----:B------:R-:W-:Y:S05]  /*5e30*/  @P3 BRA `(.L_x_235) ;  /* 0x00000000000c3947 */ /* 0x000fea0003800000 */
[----:B------:R-:W5:Y:S02]  /*5e40*/  LDG.E.U8 R156, desc[UR36][R4.64+0x48] ;  /* 0x00004824049c7981 */ /* 0x000f64000c1e1100 */
[----:B-----5:R-:W-:-:S05]  /*5e50*/  PRMT R12, R156, 0x8880, RZ ;  /* 0x000088809c0c7816 */ /* 0x020fca00000000ff */
[----:B------:R-:W-:-:S07]  /*5e60*/  IMAD R167, R12, R155, RZ ;  /* 0x0000009b0ca77224 */ /* 0x000fce00078e02ff */
.L_x_235:
[----:B------:R-:W-:Y:S05]  /*5e70*/  BSYNC B1 ;  /* 0x0000000000017941 */ /* 0x000fea0003800000 */
.L_x_234:
[----:B-1----:R-:W-:Y:S01]  /*5e80*/  @!P3 IMAD R3, R60, R154, R167 ;  /* 0x0000009a3c03b224 */ /* 0x002fe200078e02a7 */
[----:B------:R-:W-:Y:S04]  /*5e90*/  BSSY B1, `(.L_x_236) ;  /* 0x0000006000017945 */ /* 0x000fe80003800000 */
[----:B------:R1:W-:Y:S01]  /*5ea0*/  @!P3 STG.E.U8 desc[UR36][R6.64+0x48], R3 ;  /* 0x000048030600b986 */ /* 0x0003e2000c101124 */
[----:B------:R-:W-:Y:S05]  /*5eb0*/  @P4 BRA `(.L_x_237) ;  /* 0x00000000000c4947 */ /* 0x000fea0003800000 */
[----:B------:R-:W5:Y:S02]  /*5ec0*/  LDG.E.U8 R156, desc[UR36][R4.64+0x49] ;  /* 0x00004924049c7981 */ /* 0x000f64000c1e1100 */
[----:B-----5:R-:W-:-:S05]  /*5ed0*/  PRMT R12, R156, 0x8880, RZ ;  /* 0x000088809c0c7816 */ /* 0x020fca00000000ff */
[----:B------:R-:W-:-:S07]  /*5ee0*/  IMAD R167, R12, R155, RZ ;  /* 0x0000009b0ca77224 */ /* 0x000fce00078e02ff */
.L_x_237:
[----:B------:R-:W-:Y:S05]  /*5ef0*/  BSYNC B1 ;  /* 0x0000000000017941 */ /* 0x000fea0003800000 */
.L_x_236:
        /* <DEDUP_REMOVED lines=10> */
.L_x_239:
[----:B------:R-:W-:Y:S05]  /*5fa0*/  BSYNC B1 ;  /* 0x0000000000017941 */ /* 0x000fea0003800000 */
.L_x_238:
[----:B-1----:R-:W-:Y:S01]  /*5fb0*/  @!P1 IMAD R3, R62, R154, R167 ;  /* 0x0000009a3e039224 */ /* 0x002fe200078e02a7 */
[----:B------:R-:W-:Y:S04]  /*5fc0*/  BSSY B1, `(.L_x_240) ;  /* 0x0000006000017945 */ /* 0x000fe80003800000 */
[----:B------:R1:W-:Y:S01]  /*5fd0*/  @!P1 STG.E.U8 desc[UR36][R8.64+0x48], R3 ;  /* 0x0000480308009986 */ /* 0x0003e2000c101124 */
[----:B------:R-:W-:Y:S05]  /*5fe0*/  @P3 BRA `(.L_x_241) ;  /* 0x00000000000c3947 */ /* 0x000fea0003800000 */
[----:B------:R-:W5:Y:S02]  /*5ff0*/  LDG.E.U8 R156, desc[UR36][R10.64+0x49] ;  /* 0x000049240a9c7981 */ /* 0x000f64000c1e1100 */
[----:B-----5:R-:W-:-:S05]  /*6000*/  PRMT R12, R156, 0x8880, RZ ;  /* 0x000088809c0c7816 */ /* 0x020fca00000000ff */
[----:B------:R-:W-:-:S07]  /*6010*/  IMAD R167, R12, R155, RZ ;  /* 0x0000009b0ca77224 */ /* 0x000fce00078e02ff */
.L_x_241:
[----:B------:R-:W-:Y:S05]  /*6020*/  BSYNC B1 ;  /* 0x0000000000017941 */ /* 0x000fea0003800000 */
.L_x_240:
[----:B------:R-:W-:Y:S01]  /*6030*/  @!P3 IMAD R63, R63, R154, R167 ;  /* 0x0000009a3f3fb224 */ /* 0x000fe200078e02a7 */
[----:B------:R-:W-:Y:S04]  /*6040*/  BSSY B1, `(.L_x_242) ;  /* 0x0000006000017945 */ /* 0x000fe80003800000 */
[----:B------:R0:W-:Y:S01]  /*6050*/  @!P3 STG.E.U8 desc[UR36][R8.64+0x49], R63 ;  /* 0x0000493f0800b986 */ /* 0x0001e2000c101124 */
[----:B------:R-:W-:Y:S05]  /*6060*/  @P4 BRA `(.L_x_243) ;  /* 0x00000000000c4947 */ /* 0x000fea0003800000 */
[----:B------:R-:W5:Y:S02]  /*6070*/  LDG.E.U8 R156, desc[UR36][R4.64+0x50] ;  /* 0x00005024049c7981 */ /* 0x000f64000c1e1100 */
[----:B-----5:R-:W-:-:S05]  /*6080*/  PRMT R12, R156, 0x8880, RZ ;  /* 0x000088809c0c7816 */ /* 0x020fca00000000ff */
[----:B------:R-:W-:-:S07]  /*6090*/  IMAD R167, R12, R155, RZ ;  /* 0x0000009b0ca77224 */ /* 0x000fce00078e02ff */
.L_x_243:
[----:B------:R-:W-:Y:S05]  /*60a0*/  BSYNC B1 ;  /* 0x0000000000017941 */ /* 0x000fea0003800000 */
.L_x_242:
        /* <DEDUP_REMOVED lines=10> */
.L_x_245:
[----:B------:R-:W-:Y:S05]  /*6150*/  BSYNC B1 ;  /* 0x0000000000017941 */ /* 0x000fea0003800000 */
.L_x_244:
[----:B------:R-:W-:Y:S01]  /*6160*/  @!P1 IMAD R65, R65, R154, R167 ;  /* 0x0000009a41419224 */ /* 0x000fe200078e02a7 */
[----:B------:R-:W-:Y:S04]  /*6170*/  BSSY B1, `(.L_x_246) ;  /* 0x0000006000017945 */ /* 0x000fe80003800000 */
[----:B------:R0:W-:Y:S01]  /*6180*/  @!P1 STG.E.U8 desc[UR36][R6.64+0x51], R65 ;  /* 0x0000514106009986 */ /* 0x0001e2000c101124 */
[----:B------:R-:W-:Y:S05]  /*6190*/  @P3 BRA `(.L_x_247) ;  /* 0x00000000000c3947 */ /* 0x000fea0003800000 */
[----:B------:R-:W5:Y:S02]  /*61a0*/  LDG.E.U8 R156, desc[UR36][R10.64+0x50] ;  /* 0x000050240a9c7981 */ /* 0x000f64000c1e1100 */
[----:B-----5:R-:W-:-:S05]  /*61b0*/  PRMT R12, R156, 0x8880, RZ ;  /* 0x000088809c0c7816 */ /* 0x020fca00000000ff */
[----:B------:R-:W-:-:S07]  /*61c0*/  IMAD R167, R12, R155, RZ ;  /* 0x0000009b0ca77224 */ /* 0x000fce00078e02ff */
.L_x_247:
[----:B------:R-:W-:Y:S05]  /*61d0*/  BSYNC B1 ;  /* 0x0000000000017941 */ /* 0x000fea0003800000 */
.L_x_246:
[----:B-1----:R-:W-:Y:S01]  /*61e0*/  @!P3 IMAD R3, R66, R154, R167 ;  /* 0x0000009a4203b224 */ /* 0x002fe200078e02a7 */
[----:B------:R-:W-:Y:S04]  /*61f0*/  BSSY B1, `(.L_x_248) ;  /* 0x0000006000017945 */ /* 0x000fe80003800000 */
[----:B------:R1:W-:Y:S01]  /*6200*/  @!P3 STG.E.U8 desc[UR36][R8.64+0x50], R3 ;  /* 0x000050030800b986 */ /* 0x0003e2000c101124 */
[----:B------:R-:W-:Y:S05]  /*6210*/  @P4 BRA `(.L_x_249) ;  /* 0x00000000000c4947 */ /* 0x000fea0003800000 */
[----:B------:R-:W5:Y:S02]  /*6220*/  LDG.E.U8 R156, desc[UR36][R10.64+0x51] ;  /* 0x000051240a9c7981 */ /* 0x000f64000c1e1100 */
[----:B-----5:R-:W-:-:S05]  /*6230*/  PRMT R12, R156, 0x8880, RZ ;  /* 0x000088809c0c7816 */ /* 0x020fca00000000ff */
[----:B------:R-:W-:-:S07]  /*6240*/  IMAD R167, R12, R155, RZ ;  /* 0x0000009b0ca77224 */ /* 0x000fce00078e02ff */
.L_x_249:
[----:B------:R-:W-:Y:S05]  /*6250*/  BSYNC B1 ;  /* 0x0000000000017941 */ /* 0x000fea0003800000 */
.L_x_248:
        /* <DEDUP_REMOVED lines=10> */
.L_x_251:
[----:B------:R-:W-:Y:S05]  /*6300*/  BSYNC B1 ;  /* 0x0000000000017941 */ /* 0x000fea0003800000 */
.L_x_250:
[----:B-1----:R-:W-:Y:S01]  /*6310*/  @!P1 IMAD R3, R68, R154, R167 ;  /* 0x0000009a44039224 */ /* 0x002fe200078e02a7 */
[----:B------:R-:W-:Y:S04]  /*6320*/  BSSY B1, `(.L_x_252) ;  /* 0x0000006000017945 */ /* 0x000fe80003800000 */
[----:B------:R1:W-:Y:S01]  /*6330*/  @!P1 STG.E.U8 desc[UR36][R6.64+0x58], R3 ;  /* 0x0000580306009986 */ /* 0x0003e2000c101124 */
[----:B------:R-:W-:Y:S05]  /*6340*/  @P3 BRA `(.L_x_253) ;  /* 0x00000000000c3947 */ /* 0x000fea0003800000 */
[----:B------:R-:W5:Y:S02]  /*6350*/  LDG.E.U8 R156, desc[UR36][R4.64+0x59] ;  /* 0x00005924049c7981 */ /* 0x000f64000c1e1100 */
[----:B-----5:R-:W-:-:S05]  /*6360*/  PRMT R12, R156, 0x8880, RZ ;  /* 0x000088809c0c7816 */ /* 0x020fca00000000ff */
[----:B------:R-:W-:-:S07]  /*6370*/  IMAD R167, R12, R155, RZ ;  /* 0x0000009b0ca77224 */ /* 0x000fce00078e02ff */
.L_x_253:
[----:B------:R-:W-:Y:S05]  /*6380*/  BSYNC B1 ;  /* 0x0000000000017941 */ /* 0x000fea0003800000 */
.L_x_252:
[----:B------:R-:W-:Y:S01]  /*6390*/  @!P3 IMAD R69, R69, R154, R167 ;  /* 0x0000009a4545b224 */ /* 0x000fe200078e02a7 */
[----:B------:R-:W-:Y:S04]  /*63a0*/  BSSY B1, `(.L_x_254) ;  /* 0x0000006000017945 */ /* 0x000fe80003800000 */
[----:B------:R0:W-:Y:S01]  /*63b0*/  @!P3 STG.E.U8 desc[UR36][R6.64+0x59], R69 ;  /* 0x000059450600b986 */ /* 0x0001e2000c101124 */
[----:B------:R-:W-:Y:S05]  /*63c0*/  @P4 BRA `(.L_x_255) ;  /* 0x00000000000c4947 */ /* 0x000fea0003800000 */
[----:B------:R-:W5:Y:S02]  /*63d0*/  LDG.E.U8 R156, desc[UR36][R10.64+0x58] ;  /* 0x000058240a9c7981 */ /* 0x000f64000c1e1100 */
[----:B-----5:R-:W-:-:S05]  /*63e0*/  PRMT R12, R156, 0x8880, RZ ;  /* 0x000088809c0c7816 */ /* 0x020fca00000000ff */
[----:B------:R-:W-:-:S07]  /*63f0*/  IMAD R167, R12, R155, RZ ;  /* 0x0000009b0ca77224 */ /* 0x000fce00078e02ff */
.L_x_255:
[----:B------:R-:W-:Y:S05]  /*6400*/  BSYNC B1 ;  /* 0x0000000000017941 */ /* 0x000fea0003800000 */
.L_x_254:
        /* <DEDUP_REMOVED lines=10> */
.L_x_257:
[----:B------:R-:W-:Y:S05]  /*64b0*/  BSYNC B1 ;  /* 0x0000000000017941 */ /* 0x000fea0003800000 */
.L_x_256:
[----:B------:R-:W-:Y:S01]  /*64c0*/  @!P1 IMAD R71, R71, R154, R167 ;  /* 0x0000009a47479224 */ /* 0x000fe200078e02a7 */
[----:B------:R-:W-:Y:S04]  /*64d0*/  BSSY B1, `(.L_x_258) ;  /* 0x0000006000017945 */ /* 0x000fe80003800000 */
[----:B------:R0:W-:Y:S01]  /*64e0*/  @!P1 STG.E.U8 desc[UR36][R8.64+0x59], R71 ;  /* 0x0000594708009986 */ /* 0x0001e2000c101124 */
[----:B------:R-:W-:Y:S05]  /*64f0*/  @P3 BRA `(.L_x_259) ;  /* 0x00000000000c3947 */ /* 0x000fea0003800000 */
[----:B------:R-:W5:Y:S02]  /*6500*/  LDG.E.U8 R156, desc[UR36][R4.64+0x60] ;  /* 0x00006024049c7981 */ /* 0x000f64000c1e1100 */
[----:B-----5:R-:W-:-:S05]  /*6510*/  PRMT R12, R156, 0x8880, RZ ;  /* 0x000088809c0c7816 */ /* 0x020fca00000000ff */
[----:B------:R-:W-:-:S07]  /*6520*/  IMAD R167, R12, R155, RZ ;  /* 0x0000009b0ca77224 */ /* 0x000fce00078e02ff */
.L_x_259:
[----:B------:R-:W-:Y:S05]  /*6530*/  BSYNC B1 ;  /* 0x0000000000017941 */ /* 0x000fea0003800000 */
.L_x_258:
[----:B-1----:R-:W-:Y:S01]  /*6540*/  @!P3 IMAD R3, R72, R154, R167 ;  /* 0x0000009a4803b224 */ /* 0x002fe200078e02a7 */
[----:B------:R-:W-:Y:S04]  /*6550*/  BSSY B1, `(.L_x_260) ;  /* 0x0000006000017945 */ /* 0x000fe80003800000 */
[----:B------:R1:W-:Y:S01]  /*6560*/  @!P3 STG.E.U8 desc[UR36][R6.64+0x60], R3 ;  /* 0x000060030600b986 */ /* 0x0003e2000c101124 */
[----:B------:R-:W-:Y:S05]  /*6570*/  @P4 BRA `(.L_x_261) ;  /* 0x00000000000c4947 */ /* 0x000fea0003800000 */
[----:B------:R-:W5:Y:S02]  /*6580*/  LDG.E.U8 R156, desc[UR36][R4.64+0x61] ;  /* 0x00006124049c7981 */ /* 0x000f64000c1e1100 */
[----:B-----5:R-:W-:-:S05]  /*6590*/  PRMT R12, R156, 0x8880, RZ ;  /* 0x000088809c0c7816 */ /* 0x020fca00000000ff */
[----:B------:R-:W-:-:S07]  /*65a0*/  IMAD R167, R12, R155, RZ ;  /* 0x0000009b0ca77224 */ /* 0x000fce00078e02ff */
.L_x_261:
[----:B------:R-:W-:Y:S05]  /*65b0*/  BSYNC B1 ;  /* 0x0000000000017941 */ /* 0x000fea0003800000 */
.L_x_260:
        /* <DEDUP_REMOVED lines=10> */
.L_x_263:
[----:B------:R-:W-:Y:S05]  /*6660*/  BSYNC B1 ;  /* 0x0000000000017941 */ /* 0x000fea0003800000 */
.L_x_262:
[----:B-1----:R-:W-:Y:S01]  /*6670*/  @!P1 IMAD R3, R74, R154, R167 ;  /* 0x0000009a4a039224 */ /* 0x002fe200078e02a7 */
[----:B------:R-:W-:Y:S04]  /*6680*/  BSSY B1, `(.L_x_264) ;  /* 0x0000006000017945 */ /* 0x000fe80003800000 */
[----:B------:R1:W-:Y:S01]  /*6690*/  @!P1 STG.E.U8 desc[UR36][R8.64+0x60], R3 ;  /* 0x0000600308009986 */ /* 0x0003e2000c101124 */
[----:B------:R-:W-:Y:S05]  /*66a0*/  @P3 BRA `(.L_x_265) ;  /* 0x00000000000c3947 */ /* 0x000fea0003800000 */
[----:B------:R-:W5:Y:S02]  /*66b0*/  LDG.E.U8 R156, desc[UR36][R10.64+0x61] ;  /* 0x000061240a9c7981 */ /* 0x000f64000c1e1100 */
[----:B-----5:R-:W-:-:S05]  /*66c0*/  PRMT R12, R156, 0x8880, RZ ;  /* 0x000088809c0c7816 */ /* 0x020fca00000000ff */
[----:B------:R-:W-:-:S07]  /*66d0*/  IMAD R167, R12, R155, RZ ;  /* 0x0000009b0ca77224 */ /* 0x000fce00078e02ff */
.L_x_265:
[----:B------:R-:W-:Y:S05]  /*66e0*/  BSYNC B1 ;  /* 0x0000000000017941 */ /* 0x000fea0003800000 */
.L_x_264:
[----:B------:R-:W-:Y:S01]  /*66f0*/  @!P3 IMAD R75, R75, R154, R167 ;  /* 0x0000009a4b4bb224 */ /* 0x000fe200078e02a7 */
[----:B------:R-:W-:Y:S04]  /*6700*/  BSSY B1, `(.L_x_266) ;  /* 0x0000006000017945 */ /* 0x000fe80003800000 */
[----:B------:R0:W-:Y:S01]  /*6710*/  @!P3 STG.E.U8 desc[UR36][R8.64+0x61], R75 ;  /* 0x0000614b0800b986 */ /* 0x0001e2000c101124 */
[----:B------:R-:W-:Y:S05]  /*6720*/  @P4 BRA `(.L_x_267) ;  /* 0x00000000000c4947 */ /* 0x000fea0003800000 */
[----:B------:R-:W5:Y:S02]  /*6730*/  LDG.E.U8 R156, desc[UR36][R4.64+0x68] ;  /* 0x00006824049c7981 */ /* 0x000f64000c1e1100 */
[----:B-----5:R-:W-:-:S05]  /*6740*/  PRMT R12, R156, 0x8880, RZ ;  /* 0x000088809c0c7816 */ /* 0x020fca00000000ff */
[----:B------:R-:W-:-:S07]  /*6750*/  IMAD R167, R12, R155, RZ ;  /* 0x0000009b0ca77224 */ /* 0x000fce00078e02ff */
.L_x_267:
[----:B------:R-:W-:Y:S05]  /*6760*/  BSYNC B1 ;  /* 0x0000000000017941 */ /* 0x000fea0003800000 */
.L_x_266:
        /* <DEDUP_REMOVED lines=10> */
.L_x_269:
[----:B------:R-:W-:Y:S05]  /*6810*/  BSYNC B1 ;  /* 0x0000000000017941 */ /* 0x000fea0003800000 */
.L_x_268:
[----:B------:R-:W-:Y:S01]  /*6820*/  @!P1 IMAD R77, R77, R154, R167 ;  /* 0x0000009a4d4d9224 */ /* 0x000fe200078e02a7 */
[----:B------:R-:W-:Y:S04]  /*6830*/  BSSY B1, `(.L_x_270) ;  /* 0x0000006000017945 */ /* 0x000fe80003800000 */
[----:B------:R0:W-:Y:S01]  /*6840*/  @!P1 STG.E.U8 desc[UR36][R6.64+0x69], R77 ;  /* 0x0000694d06009986 */ /* 0x0001e2000c101124 */
[----:B------:R-:W-:Y:S05]  /*6850*/  @P3 BRA `(.L_x_271) ;  /* 0x00000000000c3947 */ /* 0x000fea0003800000 */
[----:B------:R-:W5:Y:S02]  /*6860*/  LDG.E.U8 R156, desc[UR36][R10.64+0x68] ;  /* 0x000068240a9c7981 */ /* 0x000f64000c1e1100 */
[----:B-----5:R-:W-:-:S05]  /*6870*/  PRMT R12, R156, 0x8880, RZ ;  /* 0x000088809c0c7816 */ /* 0x020fca00000000ff */
[----:B------:R-:W-:-:S07]  /*6880*/  IMAD R167, R12, R155, RZ ;  /* 0x0000009b0ca77224 */ /* 0x000fce00078e02ff */
.L_x_271:
[----:B------:R-:W-:Y:S05]  /*6890*/  BSYNC B1 ;  /* 0x0000000000017941 */ /* 0x000fea0003800000 */
.L_x_270:
[----:B-1----:R-:W-:Y:S01]  /*68a0*/  @!P3 IMAD R3, R78, R154, R167 ;  /* 0x0000009a4e03b224 */ /* 0x002fe200078e02a7 */
[----:B------:R-:W-:Y:S04]  /*68b0*/  BSSY B1, `(.L_x_272) ;  /* 0x0000006000017945 */ /* 0x000fe80003800000 */
[----:B------:R1:W-:Y:S01]  /*68c0*/  @!P3 STG.E.U8 desc[UR36][R8.64+0x68], R3 ;  /* 0x000068030800b986 */ /* 0x0003e2000c101124 */
[----:B------:R-:W-:Y:S05]  /*68d0*/  @P4 BRA `(.L_x_273) ;  /* 0x00000000000c4947 */ /* 0x000fea0003800000 */
[----:B------:R-:W5:Y:S02]  /*68e0*/  LDG.E.U8 R156, desc[UR36][R10.64+0x69] ;  /* 0x000069240a9c7981 */ /* 0x000f64000c1e1100 */
[----:B-----5:R-:W-:-:S05]  /*68f0*/  PRMT R12, R156, 0x8880, RZ ;  /* 0x000088809c0c7816 */ /* 0x020fca00000000ff */
[----:B------:R-:W-:-:S07]  /*6900*/  IMAD R167, R12, R155, RZ ;  /* 0x0000009b0ca77224 */ /* 0x000fce00078e02ff */
.L_x_273:
[----:B------:R-:W-:Y:S05]  /*6910*/  BSYNC B1 ;  /* 0x0000000000017941 */ /* 0x000fea0003800000 */
.L_x_272:
        /* <DEDUP_REMOVED lines=10> */
.L_x_275:
[----:B------:R-:W-:Y:S05]  /*69c0*/  BSYNC B1 ;  /* 0x0000000000017941 */ /* 0x000fea0003800000 */
.L_x_274:
[----:B-1----:R-:W-:Y:S01]  /*69d0*/  @!P1 IMAD R3, R80, R154, R167 ;  /* 0x0000009a50039224 */ /* 0x002fe200078e02a7 */
[----:B------:R-:W-:Y:S04]  /*69e0*/  BSSY B1, `(.L_x_276) ;  /* 0x0000006000017945 */ /* 0x000fe80003800000 */
[----:B------:R1:W-:Y:S01]  /*69f0*/  @!P1 STG.E.U8 desc[UR36][R6.64+0x70], R3 ;  /* 0x0000700306009986 */ /* 0x0003e2000c101124 */
[----:B------:R-:W-:Y:S05]  /*6a00*/  @P3 BRA `(.L_x_277) ;  /* 0x00000000000c3947 */ /* 0x000fea0003800000 */
[----:B------:R-:W5:Y:S02]  /*6a10*/  LDG.E.U8 R156, desc[UR36][R4.64+0x71] ;  /* 0x00007124049c7981 */ /* 0x000f64000c1e1100 */
[----:B-----5:R-:W-:-:S05]  /*6a20*/  PRMT R12, R156, 0x8880, RZ ;  /* 0x000088809c0c7816 */ /* 0x020fca00000000ff */
[----:B------:R-:W-:-:S07]  /*6a30*/  IMAD R167, R12, R155, RZ ;  /* 0x0000009b0ca77224 */ /* 0x000fce00078e02ff */
.L_x_277:
[----:B------:R-:W-:Y:S05]  /*6a40*/  BSYNC B1 ;  /* 0x0000000000017941 */ /* 0x000fea0003800000 */
.L_x_276:
[----:B------:R-:W-:Y:S01]  /*6a50*/  @!P3 IMAD R81, R81, R154, R167 ;  /* 0x0000009a5151b224 */ /* 0x000fe200078e02a7 */
[----:B------:R-:W-:Y:S04]  /*6a60*/  BSSY B1, `(.L_x_278) ;  /* 0x0000006000017945 */ /* 0x000fe80003800000 */
[----:B------:R0:W-:Y:S01]  /*6a70*/  @!P3 STG.E.U8 desc[UR36][R6.64+0x71], R81 ;  /* 0x000071510600b986 */ /* 0x0001e2000c101124 */
[----:B------:R-:W-:Y:S05]  /*6a80*/  @P4 BRA `(.L_x_279) ;  /* 0x00000000000c4947 */ /* 0x000fea0003800000 */
[----:B------:R-:W5:Y:S02]  /*6a90*/  LDG.E.U8 R156, desc[UR36][R10.64+0x70] ;  /* 0x000070240a9c7981 */ /* 0x000f64000c1e1100 */
[----:B-----5:R-:W-:-:S05]  /*6aa0*/  PRMT R12, R156, 0x8880, RZ ;  /* 0x000088809c0c7816 */ /* 0x020fca00000000ff */
[----:B------:R-:W-:-:S07]  /*6ab0*/  IMAD R167, R12, R155, RZ ;  /* 0x0000009b0ca77224 */ /* 0x000fce00078e02ff */
.L_x_279:
[----:B------:R-:W-:Y:S05]  /*6ac0*/  BSYNC B1 ;  /* 0x0000000000017941 */ /* 0x000fea0003800000 */
.L_x_278:
[----:B------:R-:W-:Y:S01]  /*6ad0*/  ISETP.LT.OR P1, PT, R164, 0x72, !P0 ;  /* 0x00000072a400780c */ /* 0x000fe20004721670 */
[----:B-1----:R-:W-:Y:S01]  /*6ae0*/  @!P4 IMAD R3, R82, R154, R167 ;  /* 0x0000009a5203c224 */ /* 0x002fe200078e02a7 */
[----:B------:R-:W-:Y:S01]  /*6af0*/  BSSY B1, `(.L_x_280) ;  /* 0x0000009000017945 */ /* 0x000fe20003800000 */
[C---:B------:R-:W-:Y:S02]  /*6b00*/  ISETP.LT.OR P3, PT, R164.reuse, 0x79, !P2 ;  /* 0x00000079a400780c */ /* 0x040fe40005761670 */
[C---:B------:R-:W-:Y:S01]  /*6b10*/  ISETP.LT.OR P2, PT, R164.reuse, 0x7a, !P2 ;  /* 0x0000007aa400780c */ /* 0x040fe20005741670 */
[----:B------:R1:W-:Y:S01]  /*6b20*/  @!P4 STG.E.U8 desc[UR36][R8.64+0x70], R3 ;  /* 0x000070030800c986 */ /* 0x0003e2000c101124 */
[----:B------:R-:W-:-:S06]  /*6b30*/  ISETP.LT.OR P4, PT, R164, 0x79, !P0 ;  /* 0x00000079a400780c */ /* 0x000fcc0004781670 */
[----:B------:R-:W-:Y:S07]  /*6b40*/  @P1 BRA `(.L_x_281) ;  /* 0x00000000000c1947 */ /* 0x000fee0003800000 */
[----:B------:R-:W5:Y:S02]  /*6b50*/  LDG.E.U8 R156, desc[UR36][R10.64+0x71] ;  /* 0x000071240a9c7981 */ /* 0x000f64000c1e1100 */
[----:B-----5:R-:W-:-:S05]  /*6b60*/  PRMT R12, R156, 0x8880, RZ ;  /* 0x000088809c0c7816 */ /* 0x020fca00000000ff */
[----:B------:R-:W-:-:S07]  /*6b70*/  IMAD R167, R12, R155, RZ ;  /* 0x0000009b0ca77224 */ /* 0x000fce00078e02ff */
.L_x_281:
[----:B------:R-:W-:Y:S05]  /*6b80*/  BSYNC B1 ;  /* 0x0000000000017941 */ /* 0x000fea0003800000 */
.L_x_280:
[----:B------:R-:W-:Y:S01]  /*6b90*/  @!P1 IMAD R83, R83, R154, R167 ;  /* 0x0000009a53539224 */ /* 0x000fe200078e02a7 */
[----:B------:R-:W-:Y:S04]  /*6ba0*/  BSSY B1, `(.L_x_282) ;  /* 0x0000006000017945 */ /* 0x000fe80003800000 */
[----:B------:R0:W-:Y:S01]  /*6bb0*/  @!P1 STG.E.U8 desc[UR36][R8.64+0x71], R83 ;  /* 0x0000715308009986 */ /* 0x0001e2000c101124 */
[----:B------:R-:W-:Y:S05]  /*6bc0*/  @P3 BRA `(.L_x_283) ;  /* 0x00000000000c3947 */ /* 0x000fea0003800000 */
[----:B------:R-:W5:Y:S02]  /*6bd0*/  LDG.E.U8 R156, desc[UR36][R4.64+0x78] ;  /* 0x00007824049c7981 */ /* 0x000f64000c1e1100 */
[----:B-----5:R-:W-:-:S05]  /*6be0*/  PRMT R12, R156, 0x8880, RZ ;  /* 0x000088809c0c7816 */ /* 0x020fca00000000ff */
[----:B------:R-:W-:-:S07]  /*6bf0*/  IMAD R167, R12, R155, RZ ;  /* 0x0000009b0ca77224 */ /* 0x000fce00078e02ff */
.L_x_283:
[----:B------:R-:W-:Y:S05]  /*6c00*/  BSYNC B1 ;  /* 0x0000000000017941 */ /* 0x000fea0003800000 */
.L_x_282:
[----:B-1----:R-:W-:Y:S01]  /*6c10*/  @!P3 IMAD R3, R84, R154, R167 ;  /* 0x0000009a5403b224 */ /* 0x002fe200078e02a7 */
[----:B------:R-:W-:Y:S04]  /*6c20*/  BSSY B1, `(.L_x_284) ;  /* 0x0000006000017945 */ /* 0x000fe80003800000 */
[----:B------:R1:W-:Y:S01]  /*6c30*/  @!P3 STG.E.U8 desc[UR36][R6.64+0x78], R3 ;  /* 0x000078030600b986 */ /* 0x0003e2000c101124 */
[----:B------:R-:W-:Y:S05]  /*6c40*/  @P2 BRA `(.L_x_285) ;  /* 0x00000000000c2947 */ /* 0x000fea0003800000 */
[----:B------:R-:W5:Y:S02]  /*6c50*/  LDG.E.U8 R156, desc[UR36][R4.64+0x79] ;  /* 0x00007924049c7981 */ /* 0x000f64000c1e1100 */
[----:B-----5:R-:W-:-:S05]  /*6c60*/  PRMT R12, R156, 0x8880, RZ ;  /* 0x000088809c0c7816 */ /* 0x020fca00000000ff */
[----:B------:R-:W-:-:S07]  /*6c70*/  IMAD R167, R12, R155, RZ ;  /* 0x0000009b0ca77224 */ /* 0x000fce00078e02ff */
.L_x_285:
[----:B------:R-:W-:Y:S05]  /*6c80*/  BSYNC B1 ;  /* 0x0000000000017941 */ /* 0x000fea0003800000 */
.L_x_284:
[----:B------:R-:W-:Y:S01]  /*6c90*/  @!P2 IMAD R85, R85, R154, R167 ;  /* 0x0000009a5555a224 */ /* 0x000fe200078e02a7 */
[----:B------:R-:W-:Y:S04]  /*6ca0*/  BSSY B1, `(.L_x_286) ;  /* 0x0000006000017945 */ /* 0x000fe80003800000 */
[----:B------:R0:W-:Y:S01]  /*6cb0*/  @!P2 STG.E.U8 desc[UR36][R6.64+0x79], R85 ;  /* 0x000079550600a986 */ /* 0x0001e2000c101124 */
[----:B------:R-:W-:Y:S05]  /*6cc0*/  @P4 BRA `(.L_x_287) ;  /* 0x00000000000c4947 */ /* 0x000fea0003800000 */
[----:B------:R-:W5:Y:S02]  /*6cd0*/  LDG.E.U8 R156, desc[UR36][R10.64+0x78] ;  /* 0x000078240a9c7981 */ /* 0x000f64000c1e1100 */
[----:B-----5:R-:W-:-:S05]  /*6ce0*/  PRMT R4, R156, 0x8880, RZ ;  /* 0x000088809c047816 */ /* 0x020fca00000000ff */
[----:B------:R-:W-:-:S07]  /*6cf0*/  IMAD R167, R4, R155, RZ ;  /* 0x0000009b04a77224 */ /* 0x000fce00078e02ff */
.L_x_287:
[----:B------:R-:W-:Y:S05]  /*6d00*/  BSYNC B1 ;  /* 0x0000000000017941 */ /* 0x000fea0003800000 */
.L_x_286:
[----:B-1----:R-:W-:Y:S01]  /*6d10*/  @!P4 IMAD R3, R86, R154, R167 ;  /* 0x0000009a5603c224 */ /* 0x002fe200078e02a7 */
[----:B------:R-:W-:Y:S01]  /*6d20*/  ISETP.LT.OR P0, PT, R164, 0x7a, !P0 ;  /* 0x0000007aa400780c */ /* 0x000fe20004701670 */
[----:B------:R-:W-:Y:S03]  /*6d30*/  BSSY B1, `(.L_x_288) ;  /* 0x0000006000017945 */ /* 0x000fe60003800000 */
[----:B------:R1:W-:Y:S09]  /*6d40*/  @!P4 STG.E.U8 desc[UR36][R8.64+0x78], R3 ;  /* 0x000078030800c986 */ /* 0x0003f2000c101124 */
[----:B------:R-:W-:Y:S05]  /*6d50*/  @P0 BRA `(.L_x_289) ;  /* 0x00000000000c0947 */ /* 0x000fea0003800000 */
[----:B------:R-:W5:Y:S02]  /*6d60*/  LDG.E.U8 R156, desc[UR36][R10.64+0x79] ;  /* 0x000079240a9c7981 */ /* 0x000f64000c1e1100 */
[----:B-----5:R-:W-:-:S05]  /*6d70*/  PRMT R4, R156, 0x8880, RZ ;  /* 0x000088809c047816 */ /* 0x020fca00000000ff */
[----:B------:R-:W-:-:S07]  /*6d80*/  IMAD R167, R4, R155, RZ ;  /* 0x0000009b04a77224 */ /* 0x000fce00078e02ff */
.L_x_289:
[----:B------:R-:W-:Y:S05]  /*6d90*/  BSYNC B1 ;  /* 0x0000000000017941 */ /* 0x000fea0003800000 */
.L_x_288:
[----:B------:R-:W-:Y:S01]  /*6da0*/  IMAD R87, R87, R154, R167 ;  /* 0x0000009a57577224 */ /* 0x000fe200078e02a7 */
[----:B------:R-:W-:Y:S06]  /*6db0*/  @P0 BRA `(.L_x_290) ;  /* 0x0000001800180947 */ /* 0x000fec0003800000 */
[----:B------:R0:W-:Y:S01]  /*6dc0*/  STG.E.U8 desc[UR36][R8.64+0x79], R87 ;  /* 0x0000795708007986 */ /* 0x0001e2000c101124 */
[----:B------:R-:W-:Y:S05]  /*6dd0*/  BRA `(.L_x_290) ;  /* 0x0000001800107947 */ /* 0x000fea0003800000 */
.L_x_33:
[C---:B------:R-:W-:Y:S02]  /*6de0*/  ISETP.GE.AND P2, PT, R3.reuse, 0x1, PT ;  /* 0x000000010300780c */ /* 0x040fe40003f46270 */
[----:B------:R-:W-:Y:S02]  /*6df0*/  ISETP.GE.AND P0, PT, R3, 0x9, PT ;  /* 0x000000090300780c */ /* 0x000fe40003f06270 */
[C---:B------:R-:W-:Y:S02]  /*6e00*/  ISETP.LT.OR P3, PT, R164.reuse, 0x1, !P2 ;  /* 0x00000001a400780c */ /* 0x040fe40005761670 */
[C---:B------:R-:W-:Y:S02]  /*6e10*/  ISETP.LT.OR P4, PT, R164.reuse, 0x2, !P2 ;  /* 0x00000002a400780c */ /* 0x040fe40005781670 */
[----:B------:R-:W-:-:S09]  /*6e20*/  ISETP.LT.OR P1, PT, R164, 0x1, !P0 ;  /* 0x00000001a400780c */ /* 0x000fd20004721670 */
[-C--:B------:R-:W-:Y:S02]  /*6e30*/  @!P3 IMAD R5, R88, R154.reuse, RZ ;  /* 0x0000009a5805b224 */ /* 0x080fe400078e02ff */
[-C--:B------:R-:W-:Y:S02]  /*6e40*/  @!P4 IMAD R89, R89, R154.reuse, RZ ;  /* 0x0000009a5959c224 */ /* 0x080fe400078e02ff */
[----:B------:R-:W-:Y:S01]  /*6e50*/  @!P1 IMAD R11, R90, R154, RZ ;  /* 0x0000009a5a0b9224 */ /* 0x000fe200078e02ff */
[----:B------:R0:W-:Y:S01]  /*6e60*/  @!P3 STG.E.U8 desc[UR36][R158.64], R5 ;  /* 0x000000059e00b986 */ /* 0x0001e2000c101124 */
[----:B------:R-:W-:-:S03]  /*6e70*/  ISETP.LT.OR P3, PT, R164, 0x2, !P0 ;  /* 0x00000002a400780c */ /* 0x000fc60004761670 */
[----:B------:R-:W-:Y:S01]  /*6e80*/  @!P4 STG.E.U8 desc[UR36][R158.64+0x1], R89 ;  /* 0x000001599e00c986 */ /* 0x000fe2000c101124 */
[----:B------:R-:W-:-:S03]  /*6e90*/  ISETP.LT.OR P4, PT, R164, 0x9, !P2 ;  /* 0x00000009a400780c */ /* 0x000fc60005781670 */
[----:B------:R1:W-:Y:S01]  /*6ea0*/  @!P1 STG.E.U8 desc[UR36][R12.64], R11 ;  /* 0x0000000b0c009986 */ /* 0x0003e2000c101124 */
[----:B------:R-:W-:-:S05]  /*6eb0*/  ISETP.LT.OR P1, PT, R164, 0xa, !P2 ;  /* 0x0000000aa400780c */ /* 0x000fca0005721670 */
[----:B------:R-:W-:-:S04]  /*6ec0*/  @!P3 IMAD R91, R91, R154, RZ ;  /* 0x0000009a5b5bb224 */ /* 0x000fc800078e02ff */
[-C--:B0-----:R-:W-:Y:S01]  /*6ed0*/  @!P4 IMAD R5, R92, R154.reuse, RZ ;  /* 0x0000009a5c05c224 */ /* 0x081fe200078e02ff */
[----:B------:R-:W-:Y:S01]  /*6ee0*/  @!P3 STG.E.U8 desc[UR36][R12.64+0x1], R91 ;  /* 0x0000015b0c00b986 */ /* 0x000fe2000c101124 */
[C---:B------:R-:W-:Y:S02]  /*6ef0*/  ISETP.LT.OR P3, PT, R164.reuse, 0x9, !P0 ;  /* 0x00000009a400780c */ /* 0x040fe40004761670 */
[----:B------:R-:W-:Y:S01]  /*6f00*/  @!P1 IMAD R93, R93, R154, RZ ;  /* 0x0000009a5d5d9224 */ /* 0x000fe200078e02ff */
[----:B------:R0:W-:Y:S01]  /*6f10*/  @!P4 STG.E.U8 desc[UR36][R158.64+0x8], R5 ;  /* 0x000008059e00c986 */ /* 0x0001e2000c101124 */
[----:B------:R-:W-:-:S03]  /*6f20*/  ISETP.LT.OR P4, PT, R164, 0xa, !P0 ;  /* 0x0000000aa400780c */ /* 0x000fc60004781670 */
[----:B------:R-:W-:Y:S01]  /*6f30*/  @!P1 STG.E.U8 desc[UR36][R158.64+0x9], R93 ;  /* 0x0000095d9e009986 */ /* 0x000fe2000c101124 */
[----:B------:R-:W-:-:S05]  /*6f40*/  ISETP.LT.OR P1, PT, R164, 0x11, !P2 ;  /* 0x00000011a400780c */ /* 0x000fca0005721670 */
[----:B-1----:R-:W-:-:S04]  /*6f50*/  @!P3 IMAD R11, R94, R154, RZ ;  /* 0x0000009a5e0bb224 */ /* 0x002fc800078e02ff */
[-C--:B------:R-:W-:Y:S01]  /*6f60*/  @!P4 IMAD R95, R95, R154.reuse, RZ ;  /* 0x0000009a5f5fc224 */ /* 0x080fe200078e02ff */
[----:B------:R1:W-:Y:S01]  /*6f70*/  @!P3 STG.E.U8 desc[UR36][R12.64+0x8], R11 ;  /* 0x0000080b0c00b986 */ /* 0x0003e2000c101124 */
[----:B------:R-:W-:Y:S02]  /*6f80*/  ISETP.LT.OR P3, PT, R164, 0x12, !P2 ;  /* 0x00000012a400780c */ /* 0x000fe40005761670 */
[----:B------:R-:W-:Y:S01]  /*6f90*/  @!P1 IMAD R15, R96, R154, RZ ;  /* 0x0000009a600f9224 */ /* 0x000fe200078e02ff */
        /* <DEDUP_REMOVED lines=17> */
[----:B--2---:R-:W-:Y:S01]  /*70b0*/  @!P1 IMAD R15, R102, R154, RZ ;  /* 0x0000009a660f9224 */ /* 0x004fe200078e02ff */
        /* <DEDUP_REMOVED lines=128> */
[----:B------:R-:W-:Y:S01]  /*78c0*/  @!P1 STG.E.U8 desc[UR36][R158.64+0x70], R15 ;  /* 0x0000700f9e009986 */ /* 0x000fe2000c101124 */
[----:B------:R-:W-:-:S05]  /*78d0*/  ISETP.LT.OR P1, PT, R164, 0x72, !P0 ;  /* 0x00000072a400780c */ /* 0x000fca0004721670 */
[----:B------:R-:W-:-:S04]  /*78e0*/  @!P3 IMAD R145, R145, R154, RZ ;  /* 0x0000009a9191b224 */ /* 0x000fc800078e02ff */
[-C--:B0-----:R-:W-:Y:S01]  /*78f0*/  @!P4 IMAD R5, R146, R154.reuse, RZ ;  /* 0x0000009a9205c224 */ /* 0x081fe200078e02ff */
[----:B------:R-:W-:Y:S01]  /*7900*/  @!P3 STG.E.U8 desc[UR36][R158.64+0x71], R145 ;  /* 0x000071919e00b986 */ /* 0x000fe2000c101124 */
[C---:B------:R-:W-:Y:S02]  /*7910*/  ISETP.LT.OR P3, PT, R164.reuse, 0x79, !P2 ;  /* 0x00000079a400780c */ /* 0x040fe40005761670 */
[C---:B------:R-:W-:Y:S01]  /*7920*/  ISETP.LT.OR P2, PT, R164.reuse, 0x7a, !P2 ;  /* 0x0000007aa400780c */ /* 0x040fe20005741670 */
[----:B------:R-:W-:Y:S01]  /*7930*/  @!P1 IMAD R147, R147, R154, RZ ;  /* 0x0000009a93939224 */ /* 0x000fe200078e02ff */
[----:B------:R0:W-:Y:S01]  /*7940*/  @!P4 STG.E.U8 desc[UR36][R12.64+0x70], R5 ;  /* 0x000070050c00c986 */ /* 0x0001e2000c101124 */
[C---:B------:R-:W-:Y:S02]  /*7950*/  ISETP.LT.OR P4, PT, R164.reuse, 0x79, !P0 ;  /* 0x00000079a400780c */ /* 0x040fe40004781670 */
[----:B------:R-:W-:Y:S01]  /*7960*/  ISETP.LT.OR P0, PT, R164, 0x7a, !P0 ;  /* 0x0000007aa400780c */ /* 0x000fe20004701670 */
[----:B------:R-:W-:Y:S01]  /*7970*/  @!P1 STG.E.U8 desc[UR36][R12.64+0x71], R147 ;  /* 0x000071930c009986 */ /* 0x000fe2000c101124 */
[----:B------:R-:W-:-:S04]  /*7980*/  ISETP.GE.AND P1, PT, R3, 0x81, PT ;  /* 0x000000810300780c */ /* 0x000fc80003f26270 */
[-C--:B-1----:R-:W-:Y:S02]  /*7990*/  @!P3 IMAD R11, R148, R154.reuse, RZ ;  /* 0x0000009a940bb224 */ /* 0x082fe400078e02ff */
[----:B------:R-:W-:-:S03]  /*79a0*/  @!P2 IMAD R149, R149, R154, RZ ;  /* 0x0000009a9595a224 */ /* 0x000fc600078e02ff */
[----:B------:R1:W-:Y:S01]  /*79b0*/  @!P3 STG.E.U8 desc[UR36][R158.64+0x78], R11 ;  /* 0x0000780b9e00b986 */ /* 0x0003e2000c101124 */
[----:B------:R-:W-:Y:S01]  /*79c0*/  ISETP.LT.OR P3, PT, R164, 0x1, !P1 ;  /* 0x00000001a400780c */ /* 0x000fe20004f61670 */
[-C--:B0-----:R-:W-:Y:S02]  /*79d0*/  @!P4 IMAD R5, R150, R154.reuse, RZ ;  /* 0x0000009a9605c224 */ /* 0x081fe400078e02ff */
[----:B------:R-:W-:Y:S01]  /*79e0*/  @!P2 STG.E.U8 desc[UR36][R158.64+0x79], R149 ;  /* 0x000079959e00a986 */ /* 0x000fe2000c101124 */
[----:B------:R-:W-:Y:S01]  /*79f0*/  ISETP.LT.OR P2, PT, R164, 0x2, !P1 ;  /* 0x00000002a400780c */ /* 0x000fe20004f41670 */
[----:B------:R-:W-:Y:S02]  /*7a00*/  @!P0 IMAD R151, R151, R154, RZ ;  /* 0x0000009a97978224 */ /* 0x000fe400078e02ff */
[----:B------:R0:W-:Y:S01]  /*7a10*/  @!P4 STG.E.U8 desc[UR36][R12.64+0x78], R5 ;  /* 0x000078050c00c986 */ /* 0x0001e2000c101124 */
[----:B------:R-:W-:-:S03]  /*7a20*/  ISETP.GE.AND P4, PT, R3, 0x89, PT ;  /* 0x000000890300780c */ /* 0x000fc60003f86270 */
[----:B------:R-:W-:Y:S01]  /*7a30*/  @!P0 STG.E.U8 desc[UR36][R12.64+0x79], R151 ;  /* 0x000079970c008986 */ /* 0x000fe2000c101124 */
[----:B------:R-:W-:Y:S01]  /*7a40*/  ISETP.LT.OR P0, PT, R164, 0x1, !P4 ;  /* 0x00000001a400780c */ /* 0x000fe20006701670 */
[----:B------:R-:W-:-:S04]  /*7a50*/  @!P3 IMAD R3, R24, R154, RZ ;  /* 0x0000009a1803b224 */ /* 0x000fc800078e02ff */
[----:B------:R-:W-:Y:S01]  /*7a60*/  @!P2 IMAD R25, R25, R154, RZ ;  /* 0x0000009a1919a224 */ /* 0x000fe200078e02ff */
[----:B------:R2:W-:Y:S01]  /*7a70*/  @!P3 STG.E.U8 desc[UR36][R6.64], R3 ;  /* 0x000000030600b986 */ /* 0x0005e2000c101124 */
[----:B------:R-:W-:-:S03]  /*7a80*/  ISETP.LT.OR P3, PT, R164, 0x2, !P4 ;  /* 0x00000002a400780c */ /* 0x000fc60006761670 */
[----:B------:R-:W-:Y:S01]  /*7a90*/  @!P2 STG.E.U8 desc[UR36][R6.64+0x1], R25 ;  /* 0x000001190600a986 */ /* 0x000fe2000c101124 */
[----:B------:R-:W-:Y:S02]  /*7aa0*/  ISETP.LT.OR P2, PT, R164, 0x9, !P1 ;  /* 0x00000009a400780c */ /* 0x000fe40004f41670 */
[----:B-1----:R-:W-:-:S05]  /*7ab0*/  @!P0 IMAD R11, R26, R154, RZ ;  /* 0x0000009a1a0b8224 */ /* 0x002fca00078e02ff */
[----:B------:R-:W-:Y:S01]  /*7ac0*/  @!P0 STG.E.U8 desc[UR36][R8.64], R11 ;  /* 0x0000000b08008986 */ /* 0x000fe2000c101124 */
[----:B------:R-:W-:Y:S01]  /*7ad0*/  ISETP.LT.OR P0, PT, R164, 0xa, !P1 ;  /* 0x0000000aa400780c */ /* 0x000fe20004f01670 */
[----:B------:R-:W-:-:S04]  /*7ae0*/  @!P3 IMAD R27, R27, R154, RZ ;  /* 0x0000009a1b1bb224 */ /* 0x000fc800078e02ff */
[----:B0-----:R-:W-:Y:S01]  /*7af0*/  @!P2 IMAD R5, R28, R154, RZ ;  /* 0x0000009a1c05a224 */ /* 0x001fe200078e02ff */
[----:B------:R-:W-:Y:S01]  /*7b00*/  @!P3 STG.E.U8 desc[UR36][R8.64+0x1], R27 ;  /* 0x0000011b0800b986 */ /* 0x000fe2000c101124 */
[----:B------:R-:W-:-:S03]  /*7b10*/  ISETP.LT.OR P3, PT, R164, 0x9, !P4 ;  /* 0x00000009a400780c */ /* 0x000fc60006761670 */
[----:B------:R0:W-:Y:S01]  /*7b20*/  @!P2 STG.E.U8 desc[UR36][R6.64+0x8], R5 ;  /* 0x000008050600a986 */ /* 0x0001e2000c101124 */
[----:B------:R-:W-:Y:S02]  /*7b30*/  ISETP.LT.OR P2, PT, R164, 0xa, !P4 ;  /* 0x0000000aa400780c */ /* 0x000fe40006741670 */
[----:B------:R-:W-:-:S05]  /*7b40*/  @!P0 IMAD R29, R29, R154, RZ ;  /* 0x0000009a1d1d8224 */ /* 0x000fca00078e02ff */
[----:B------:R-:W-:Y:S01]  /*7b50*/  @!P0 STG.E.U8 desc[UR36][R6.64+0x9], R29 ;  /* 0x0000091d06008986 */ /* 0x000fe2000c101124 */
[----:B------:R-:W-:Y:S01]  /*7b60*/  ISETP.LT.OR P0, PT, R164, 0x11, !P1 ;  /* 0x00000011a400780c */ /* 0x000fe20004f01670 */
[----:B--2---:R-:W-:-:S04]  /*7b70*/  @!P3 IMAD R3, R30, R154, RZ ;  /* 0x0000009a1e03b224 */ /* 0x004fc800078e02ff */
[----:B------:R-:W-:Y:S01]  /*7b80*/  @!P2 IMAD R31, R31, R154, RZ ;  /* 0x0000009a1f1fa224 */ /* 0x000fe200078e02ff */
[----:B------:R1:W-:Y:S01]  /*7b90*/  @!P3 STG.E.U8 desc[UR36][R8.64+0x8], R3 ;  /* 0x000008030800b986 */ /* 0x0003e2000c101124 */
[----:B------:R-:W-:-:S03]  /*7ba0*/  ISETP.LT.OR P3, PT, R164, 0x12, !P1 ;  /* 0x00000012a400780c */ /* 0x000fc60004f61670 */
[----:B------:R-:W-:Y:S01]  /*7bb0*/  @!P2 STG.E.U8 desc[UR36][R8.64+0x9], R31 ;  /* 0x0000091f0800a986 */ /* 0x000fe2000c101124 */
[----:B------:R-:W-:Y:S02]  /*7bc0*/  ISETP.LT.OR P2, PT, R164, 0x11, !P4 ;  /* 0x00000011a400780c */ /* 0x000fe40006741670 */
[----:B0-----:R-:W-:-:S05]  /*7bd0*/  @!P0 IMAD R5, R32, R154, RZ ;  /* 0x0000009a20058224 */ /* 0x001fca00078e02ff */
[----:B------:R0:W-:Y:S01]  /*7be0*/  @!P0 STG.E.U8 desc[UR36][R6.64+0x10], R5 ;  /* 0x0000100506008986 */ /* 0x0001e2000c101124 */
[----:B------:R-:W-:Y:S01]  /*7bf0*/  ISETP.LT.OR P0, PT, R164, 0x12, !P4 ;  /* 0x00000012a400780c */ /* 0x000fe20006701670 */
[----:B------:R-:W-:-:S04]  /*7c00*/  @!P3 IMAD R33, R33, R154, RZ ;  /* 0x0000009a2121b224 */ /* 0x000fc800078e02ff */
[----:B------:R-:W-:Y:S01]  /*7c10*/  @!P2 IMAD R11, R34, R154, RZ ;  /* 0x0000009a220ba224 */ /* 0x000fe200078e02ff */
[----:B------:R-:W-:Y:S01]  /*7c20*/  @!P3 STG.E.U8 desc[UR36][R6.64+0x11], R33 ;  /* 0x000011210600b986 */ /* 0x000fe2000c101124 */
[----:B------:R-:W-:-:S03]  /*7c30*/  ISETP.LT.OR P3, PT, R164, 0x19, !P1 ;  /* 0x00000019a400780c */ /* 0x000fc60004f61670 */
[----:B------:R2:W-:Y:S01]  /*7c40*/  @!P2 STG.E.U8 desc[UR36][R8.64+0x10], R11 ;  /* 0x0000100b0800a986 */ /* 0x0005e2000c101124 */
[----:B------:R-:W-:Y:S02]  /*7c50*/  ISETP.LT.OR P2, PT, R164, 0x1a, !P1 ;  /* 0x0000001aa400780c */ /* 0x000fe40004f41670 */
[----:B------:R-:W-:-:S05]  /*7c60*/  @!P0 IMAD R35, R35, R154, RZ ;  /* 0x0000009a23238224 */ /* 0x000fca00078e02ff */
[----:B------:R-:W-:Y:S01]  /*7c70*/  @!P0 STG.E.U8 desc[UR36][R8.64+0x11], R35 ;  /* 0x0000112308008986 */ /* 0x000fe2000c101124 */
[----:B------:R-:W-:Y:S01]  /*7c80*/  ISETP.LT.OR P0, PT, R164, 0x19, !P4 ;  /* 0x00000019a400780c */ /* 0x000fe20006701670 */
[----:B-1----:R-:W-:-:S04]  /*7c90*/  @!P3 IMAD R3, R36, R154, RZ ;  /* 0x0000009a2403b224 */ /* 0x002fc800078e02ff */
        /* <DEDUP_REMOVED lines=9> */
[----:B--2---:R-:W-:Y:S01]  /*7d30*/  @!P2 IMAD R11, R40, R154, RZ ;  /* 0x0000009a280ba224 */ /* 0x004fe200078e02ff */
        /* <DEDUP_REMOVED lines=125> */
[-C--:B--2---:R-:W-:Y:S01]  /*8510*/  @!P2 IMAD R11, R82, R154.reuse, RZ ;  /* 0x0000009a520ba224 */ /* 0x084fe200078e02ff */
[----:B------:R2:W-:Y:S01]  /*8520*/  @!P3 STG.E.U8 desc[UR36][R6.64+0x71], R81 ;  /* 0x000071510600b986 */ /* 0x0005e2000c101124 */
[C---:B------:R-:W-:Y:S02]  /*8530*/  ISETP.LT.OR P3, PT, R164.reuse, 0x79, !P1 ;  /* 0x00000079a400780c */ /* 0x040fe40004f61670 */
[C---:B------:R-:W-:Y:S01]  /*8540*/  ISETP.LT.OR P1, PT, R164.reuse, 0x7a, !P1 ;  /* 0x0000007aa400780c */ /* 0x040fe20004f21670 */
[----:B------:R2:W-:Y:S01]  /*8550*/  @!P2 STG.E.U8 desc[UR36][R8.64+0x70], R11 ;  /* 0x0000700b0800a986 */ /* 0x0005e2000c101124 */
[C---:B------:R-:W-:Y:S02]  /*8560*/  ISETP.LT.OR P2, PT, R164.reuse, 0x79, !P4 ;  /* 0x00000079a400780c */ /* 0x040fe40006741670 */
[----:B------:R-:W-:Y:S01]  /*8570*/  ISETP.LT.OR P4, PT, R164, 0x7a, !P4 ;  /* 0x0000007aa400780c */ /* 0x000fe20006781670 */
[----:B------:R-:W-:-:S05]  /*8580*/  @!P0 IMAD R83, R83, R154, RZ ;  /* 0x0000009a53538224 */ /* 0x000fca00078e02ff */
[----:B------:R2:W-:Y:S01]  /*8590*/  @!P0 STG.E.U8 desc[UR36][R8.64+0x71], R83 ;  /* 0x0000715308008986 */ /* 0x0005e2000c101124 */
[-C--:B-1----:R-:W-:Y:S02]  /*85a0*/  @!P3 IMAD R3, R84, R154.reuse, RZ ;  /* 0x0000009a5403b224 */ /* 0x082fe400078e02ff */
[-C--:B------:R-:W-:Y:S02]  /*85b0*/  @!P1 IMAD R85, R85, R154.reuse, RZ ;  /* 0x0000009a55559224 */ /* 0x080fe400078e02ff */
[-C--:B0-----:R-:W-:Y:S01]  /*85c0*/  @!P2 IMAD R5, R86, R154.reuse, RZ ;  /* 0x0000009a5605a224 */ /* 0x081fe200078e02ff */
[----:B------:R2:W-:Y:S01]  /*85d0*/  @!P3 STG.E.U8 desc[UR36][R6.64+0x78], R3 ;  /* 0x000078030600b986 */ /* 0x0005e2000c101124 */
[----:B------:R-:W-:-:S03]  /*85e0*/  @!P4 IMAD R87, R87, R154, RZ ;  /* 0x0000009a5757c224 */ /* 0x000fc600078e02ff */
[----:B------:R2:W-:Y:S04]  /*85f0*/  @!P1 STG.E.U8 desc[UR36][R6.64+0x79], R85 ;  /* 0x0000795506009986 */ /* 0x0005e8000c101124 */
[----:B------:R2:W-:Y:S04]  /*8600*/  @!P2 STG.E.U8 desc[UR36][R8.64+0x78], R5 ;  /* 0x000078050800a986 */ /* 0x0005e8000c101124 */
[----:B------:R2:W-:Y:S02]  /*8610*/  @!P4 STG.E.U8 desc[UR36][R8.64+0x79], R87 ;  /* 0x000079570800c986 */ /* 0x0005e4000c101124 */
.L_x_290:
[----:B------:R-:W-:Y:S05]  /*8620*/  BSYNC B0 ;  /* 0x0000000000007941 */ /* 0x000fea0003800000 */
.L_x_32:
[----:B------:R-:W-:Y:S01]  /*8630*/  ULDC UR4, c[0x0][0xc] ;  /* 0x0000030000047ab9 */ /* 0x000fe20000000800 */
[----:B------:R-:W-:Y:S01]  /*8640*/  ULDC UR5, c[0x0][0x10] ;  /* 0x0000040000057ab9 */ /* 0x000fe20000000800 */
[----:B-12---:R-:W1:Y:S01]  /*8650*/  LDC R3, c[0x0][0x14] ;  /* 0x00000500ff037b82 */ /* 0x006e620000000800 */
[----:B------:R-:W-:Y:S01]  /*8660*/  UIMAD.WIDE.U32 UR4, UR4, UR5, URZ ;  /* 0x00000005040472a5 */ /* 0x000fe2000f8e003f */
[----:B------:R-:W-:Y:S02]  /*8670*/  IMAD.MOV.U32 R152, RZ, RZ, -0x1 ;  /* 0xffffffffff987424 */ /* 0x000fe400078e00ff */
[----:B------:R-:W-:-:S03]  /*8680*/  IMAD.MOV.U32 R22, RZ, RZ, -0x1 ;  /* 0xffffffffff167424 */ /* 0x000fc600078e00ff */
[----:B-1----:R-:W-:-:S04]  /*8690*/  IMAD.WIDE.U32 R16, R3, UR4, R16 ;  /* 0x0000000403107c25 */ /* 0x002fc8000f8e0010 */
[----:B------:R-:W-:Y:S01]  /*86a0*/  IMAD R3, R3, UR5, RZ ;  /* 0x0000000503037c24 */ /* 0x000fe2000f8e02ff */
[----:B------:R-:W-:Y:S02]  /*86b0*/  ULDC.64 UR4, c[0x0][0x650] ;  /* 0x0001940000047ab9 */ /* 0x000fe40000000a00 */
[----:B------:R-:W-:Y:S01]  /*86c0*/  ISETP.GE.U32.AND P0, PT, R16, UR4, PT ;  /* 0x0000000410007c0c */ /* 0x000fe2000bf06070 */
[--C-:B------:R-:W-:Y:S01]  /*86d0*/  IMAD.IADD R17, R17, 0x1, R3.reuse ;  /* 0x0000000111117824 */ /* 0x100fe200078e0203 */
[----:B------:R-:W-:-:S04]  /*86e0*/  PRMT R3, RZ, 0x7610, R3 ;  /* 0x00007610ff037816 */ /* 0x000fc80000000003 */
[----:B------:R-:W-:-:S13]  /*86f0*/  ISETP.GE.U32.AND.EX P0, PT, R17, UR5, PT, P0 ;  /* 0x0000000511007c0c */ /* 0x000fda000bf06100 */
[----:B------:R-:W-:Y:S05]  /*8700*/  @P0 BRA `(.L_x_291) ;  /* 0x0000000400640947 */ /* 0x000fea0003800000 */
[----:B------:R-:W1:Y:S01]  /*8710*/  S2R R12, SR_CTAID.X ;  /* 0x00000000000c7919 */ /* 0x000e620000002500 */
[----:B------:R-:W2:Y:S01]  /*8720*/  LDC.64 R10, c[0x0][0x628] ;  /* 0x00018a00ff0a7b82 */ /* 0x000ea20000000a00 */
[----:B------:R-:W-:Y:S01]  /*8730*/  ULDC UR4, c[0x0][0x150] ;  /* 0x0000540000047ab9 */ /* 0x000fe20000000800 */
[----:B0--3--:R-:W-:Y:S01]  /*8740*/  IMAD.MOV.U32 R8, RZ, RZ, R16 ;  /* 0x000000ffff087224 */ /* 0x009fe200078e0010 */
[----:B------:R-:W0:Y:S01]  /*8750*/  S2R R24, SR_CTAID.Y ;  /* 0x0000000000187919 */ /* 0x000e220000002600 */
[----:B------:R-:W-:-:S04]  /*8760*/  IMAD.MOV.U32 R9, RZ, RZ, R17 ;  /* 0x000000ffff097224 */ /* 0x000fc800078e0011 */
[----:B------:R-:W3:Y:S08]  /*8770*/  LDC R21, c[0x0][0x144] ;  /* 0x00005100ff157b82 */ /* 0x000ef00000000800 */
[----:B------:R-:W0:Y:S08]  /*8780*/  LDC R0, c[0x0][0x630] ;  /* 0x00018c00ff007b82 */ /* 0x000e300000000800 */
[----:B------:R-:W0:Y:S01]  /*8790*/  LDC.64 R14, c[0x0][0x620] ;  /* 0x00018800ff0e7b82 */ /* 0x000e220000000a00 */
[----:B--2---:R-:W-:-:S04]  /*87a0*/  ISETP.NE.U32.AND P0, PT, R10, RZ, PT ;  /* 0x000000ff0a00720c */ /* 0x004fc80003f05070 */
[----:B------:R-:W-:Y:S02]  /*87b0*/  ISETP.NE.AND.EX P0, PT, R11, RZ, PT, P0 ;  /* 0x000000ff0b00720c */ /* 0x000fe40003f05300 */
[----:B-1----:R-:W-:-:S05]  /*87c0*/  I2FP.F32.U32 R3, R12 ;  /* 0x0000000c00037245 */ /* 0x002fca0000201000 */
[----:B------:R-:W-:-:S04]  /*87d0*/  FMUL R3, R3, UR4 ;  /* 0x0000000403037c20 */ /* 0x000fc80008400000 */
[----:B------:R1:W2:Y:S02]  /*87e0*/  F2I.U32.TRUNC.NTZ R20, R3 ;  /* 0x0000000300147305 */ /* 0x0002a4000020f000 */
[----:B---3--:R-:W-:Y:S05]  /*87f0*/  @!P0 BRA `(.L_x_292) ;  /* 0x0000000000288947 */ /* 0x008fea0003800000 */
[----:B-1----:R-:W1:Y:S02]  /*8800*/  LDC R3, c[0x0][0x634] ;  /* 0x00018d00ff037b82 */ /* 0x002e640000000800 */
[----:B-1----:R-:W-:-:S05]  /*8810*/  IADD3 R3, P0, R16, R3, RZ ;  /* 0x0000000310037210 */ /* 0x002fca0007f1e0ff */
[----:B------:R-:W-:-:S04]  /*8820*/  IMAD.X R13, RZ, RZ, R17, P0 ;  /* 0x000000ffff0d7224 */ /* 0x000fc800000e0611 */
[----:B------:R-:W-:-:S04]  /*8830*/  IMAD.WIDE.U32 R4, R13, R10, RZ ;  /* 0x0000000a0d047225 */ /* 0x000fc800078e00ff */
[----:B----4-:R-:W-:-:S04]  /*8840*/  IMAD.WIDE.U32 R6, P0, R3, R11, R4 ;  /* 0x0000000b03067225 */ /* 0x010fc80007800004 */
[----:B------:R-:W-:-:S04]  /*8850*/  IMAD.WIDE.U32 R4, R3, R10, RZ ;  /* 0x0000000a03047225 */ /* 0x000fc800078e00ff */
[----:B------:R-:W-:Y:S01]  /*8860*/  IMAD.X R9, RZ, RZ, RZ, P0 ;  /* 0x000000ffff097224 */ /* 0x000fe200000e06ff */
[----:B------:R-:W-:Y:S01]  /*8870*/  IADD3 RZ, P0, R5, R6, RZ ;  /* 0x0000000605ff7210 */ /* 0x000fe20007f1e0ff */
[----:B------:R-:W-:-:S04]  /*8880*/  IMAD.MOV.U32 R8, RZ, RZ, R7 ;  /* 0x000000ffff087224 */ /* 0x000fc800078e0007 */
[----:B------:R-:W-:-:S08]  /*8890*/  IMAD.WIDE.U32.X R8, R13, R11, R8, P0 ;  /* 0x0000000b0d087225 */ /* 0x000fd000000e0408 */
.L_x_292:
[----:B----4-:R-:W3:Y:S01]  /*88a0*/  LDC.64 R28, c[0x0][0x640] ;  /* 0x00019000ff1c7b82 */ /* 0x010ee20000000a00 */
[-CC-:B0-----:R-:W-:Y:S01]  /*88b0*/  SHF.R.U64 R22, R8, R0.reuse, R9.reuse ;  /* 0x0000000008167219 */ /* 0x181fe20000001209 */
[----:B--2---:R-:W-:Y:S01]  /*88c0*/  IMAD.MOV R20, RZ, RZ, -R20 ;  /* 0x000000ffff147224 */ /* 0x004fe200078e0a14 */
[----:B------:R-:W-:Y:S01]  /*88d0*/  SHF.R.U32.HI R0, RZ, R0, R9 ;  /* 0x00000000ff007219 */ /* 0x000fe20000011609 */
[----:B------:R-:W-:Y:S01]  /*88e0*/  ULDC UR4, c[0x0][0x154] ;  /* 0x0000550000047ab9 */ /* 0x000fe20000000800 */
[----:B-1----:R-:W-:Y:S01]  /*88f0*/  IADD3 R3, P0, RZ, -R22, RZ ;  /* 0x80000016ff037210 */ /* 0x002fe20007f1e0ff */
[----:B------:R-:W-:Y:S02]  /*8900*/  IMAD R21, R21, R20, R12 ;  /* 0x0000001415157224 */ /* 0x000fe400078e020c */
[----:B------:R-:W0:Y:S01]  /*8910*/  LDC R6, c[0x0][0x618] ;  /* 0x00018600ff067b82 */ /* 0x000e220000000800 */
[----:B------:R-:W-:Y:S02]  /*8920*/  IMAD.MOV.U32 R7, RZ, RZ, 0x1 ;  /* 0x00000001ff077424 */ /* 0x000fe400078e00ff */
[----:B------:R-:W-:-:S04]  /*8930*/  IMAD.X R5, RZ, RZ, ~R0, P0 ;  /* 0x000000ffff057224 */ /* 0x000fc800000e0e00 */
[-C--:B------:R-:W-:Y:S01]  /*8940*/  IMAD R0, R5, R14.reuse, RZ ;  /* 0x0000000e05007224 */ /* 0x080fe200078e02ff */
[----:B------:R-:W1:Y:S01]  /*8950*/  LDC R8, c[0x0][0x608] ;  /* 0x00018200ff087b82 */ /* 0x000e620000000800 */
[----:B------:R-:W-:-:S04]  /*8960*/  IMAD.WIDE.U32 R4, R3, R14, R16 ;  /* 0x0000000e03047225 */ /* 0x000fc800078e0010 */
[----:B------:R-:W-:Y:S01]  /*8970*/  IMAD R3, R3, R15, R0 ;  /* 0x0000000f03037224 */ /* 0x000fe200078e0200 */
[----:B------:R-:W-:Y:S02]  /*8980*/  I2FP.F32.U32 R0, R24 ;  /* 0x0000001800007245 */ /* 0x000fe40000201000 */
[----:B------:R-:W2:Y:S01]  /*8990*/  LDC R26, c[0x0][0x658] ;  /* 0x00019600ff1a7b82 */ /* 0x000ea20000000800 */
[----:B------:R-:W-:Y:S01]  /*89a0*/  IMAD.IADD R3, R5, 0x1, R3 ;  /* 0x0000000105037824 */ /* 0x000fe200078e0203 */
[----:B---3--:R-:W-:Y:S01]  /*89b0*/  ISETP.NE.U32.AND P0, PT, R28, RZ, PT ;  /* 0x000000ff1c00720c */ /* 0x008fe20003f05070 */
[----:B------:R-:W-:Y:S01]  /*89c0*/  FMUL R0, R0, UR4 ;  /* 0x0000000400007c20 */ /* 0x000fe20008400000 */
[----:B------:R-:W-:Y:S02]  /*89d0*/  IMAD.MOV.U32 R5, RZ, RZ, -0x1 ;  /* 0xffffffffff057424 */ /* 0x000fe400078e00ff */
[----:B------:R-:W-:Y:S01]  /*89e0*/  ISETP.NE.AND.EX P0, PT, R29, RZ, PT, P0 ;  /* 0x000000ff1d00720c */ /* 0x000fe20003f05300 */
[----:B------:R3:W4:Y:S01]  /*89f0*/  F2I.U32.TRUNC.NTZ R13, R0 ;  /* 0x00000000000d7305 */ /* 0x000722000020f000 */
[----:B------:R-:W3:Y:S01]  /*8a00*/  LDC R15, c[0x0][0x148] ;  /* 0x00005200ff0f7b82 */ /* 0x000ee20000000800 */
[----:B0-----:R-:W-:-:S02]  /*8a10*/  SHF.R.U64 R12, R4, R6, R3 ;  /* 0x00000006040c7219 */ /* 0x001fc40000001203 */
[----:B------:R-:W-:-:S05]  /*8a20*/  SHF.R.U32.HI R3, RZ, R6, R3 ;  /* 0x00000006ff037219 */ /* 0x000fca0000011603 */
[----:B------:R-:W0:Y:S01]  /*8a30*/  LDC R20, c[0x0][0x600] ;  /* 0x00018000ff147b82 */ /* 0x000e220000000800 */
[-CC-:B-1----:R-:W-:Y:S02]  /*8a40*/  SHF.R.U64 R10, R12, R8.reuse, R3.reuse ;  /* 0x000000080c0a7219 */ /* 0x182fe40000001203 */
[----:B------:R-:W-:-:S05]  /*8a50*/  SHF.R.U32.HI R3, RZ, R8, R3 ;  /* 0x00000008ff037219 */ /* 0x000fca0000011603 */
[----:B------:R-:W1:Y:S01]  /*8a60*/  LDC R27, c[0x0][0x648] ;  /* 0x00019200ff1b7b82 */ /* 0x000e620000000800 */
[-C--:B--2---:R-:W-:Y:S02]  /*8a70*/  SHF.L.U32 R4, R5, R26.reuse, RZ ;  /* 0x0000001a05047219 */ /* 0x084fe400000006ff */
[-CC-:B------:R-:W-:Y:S02]  /*8a80*/  SHF.R.U64 R14, R10, R26.reuse, R3.reuse ;  /* 0x0000001a0a0e7219 */ /* 0x180fe40000001203 */
[----:B------:R-:W-:Y:S02]  /*8a90*/  SHF.R.U32.HI R5, RZ, R26, R3 ;  /* 0x0000001aff057219 */ /* 0x000fe40000011603 */
[----:B------:R-:W-:Y:S01]  /*8aa0*/  LOP3.LUT R25, RZ, R4, RZ, 0x33, !PT ;  /* 0x00000004ff197212 */ /* 0x000fe200078e33ff */
[----:B------:R-:W2:Y:S01]  /*8ab0*/  LDC R30, c[0x0][0x638] ;  /* 0x00018e00ff1e7b82 */ /* 0x000ea20000000800 */
[----:B------:R-:W-:Y:S01]  /*8ac0*/  SHF.L.U32 R26, R7, R26, RZ ;  /* 0x0000001a071a7219 */ /* 0x000fe200000006ff */
[----:B------:R-:W-:-:S06]  /*8ad0*/  IMAD.MOV.U32 R4, RZ, RZ, R14 ;  /* 0x000000ffff047224 */ /* 0x000fcc00078e000e */
[----:B------:R-:W0:Y:S01]  /*8ae0*/  LDC R31, c[0x0][0x610] ;  /* 0x00018400ff1f7b82 */ /* 0x000e220000000800 */
[----:B----4-:R-:W-:Y:S05]  /*8af0*/  @!P0 BRA `(.L_x_293) ;  /* 0x0000000000288947 */ /* 0x010fea0003800000 */
        /* <DEDUP_REMOVED lines=10> */
.L_x_293:
[----:B------:R-:W-:Y:S01]  /*8ba0*/  ISETP.NE.AND P0, PT, R2, 0x1, PT ;  /* 0x000000010200780c */ /* 0x000fe20003f05270 */
[----:B0-----:R-:W-:Y:S01]  /*8bb0*/  VIADD R7, R20, 0xffffffff ;  /* 0xffffffff14077836 */ /* 0x001fe20000000000 */
[----:B-1-3--:R-:W-:Y:S01]  /*8bc0*/  SHF.R.U64 R0, R4, R27, R5 ;  /* 0x0000001b04007219 */ /* 0x00afe20000001205 */
[----:B------:R-:W-:Y:S01]  /*8bd0*/  IMAD.MOV R13, RZ, RZ, -R13 ;  /* 0x000000ffff0d7224 */ /* 0x000fe200078e0a0d */
[----:B------:R-:W-:Y:S01]  /*8be0*/  LOP3.LUT R5, R10, R25, RZ, 0xc0, !PT ;  /* 0x000000190a057212 */ /* 0x000fe200078ec0ff */
[----:B------:R-:W-:Y:S01]  /*8bf0*/  IMAD.MOV.U32 R4, RZ, RZ, 0x1 ;  /* 0x00000001ff047424 */ /* 0x000fe200078e00ff */
[----:B------:R-:W-:Y:S01]  /*8c00*/  LOP3.LUT R12, R12, R7, RZ, 0xc0, !PT ;  /* 0x000000070c0c7212 */ /* 0x000fe200078ec0ff */
[----:B------:R-:W-:Y:S02]  /*8c10*/  IMAD.MOV R3, RZ, RZ, -R0 ;  /* 0x000000ffff037224 */ /* 0x000fe400078e0a00 */
[----:B------:R-:W-:Y:S02]  /*8c20*/  IMAD R0, R26, R0, R5 ;  /* 0x000000001a007224 */ /* 0x000fe400078e0205 */
[----:B--2---:R-:W-:-:S02]  /*8c30*/  IMAD R3, R3, R30, R14 ;  /* 0x0000001e03037224 */ /* 0x004fc400078e020e */
[----:B------:R-:W-:Y:S02]  /*8c40*/  @P0 IMAD R21, R15, R13, R24 ;  /* 0x0000000d0f150224 */ /* 0x000fe400078e0218 */
[----:B------:R-:W-:Y:S01]  /*8c50*/  IMAD R5, R3, R20, R12 ;  /* 0x0000001403057224 */ /* 0x000fe200078e020c */
[----:B------:R-:W-:Y:S01]  /*8c60*/  PRMT R3, R4, 0x7610, R3 ;  /* 0x0000761004037816 */ /* 0x000fe20000000003 */
[----:B------:R-:W-:-:S05]  /*8c70*/  IMAD R0, R0, R31, R21 ;  /* 0x0000001f00007224 */ /* 0x000fca00078e0215 */
[----:B------:R-:W-:Y:S02]  /*8c80*/  SEL R152, R5, R0, !P0 ;  /* 0x0000000005987207 */ /* 0x000fe40004000000 */
[----:B------:R-:W-:-:S07]  /*8c90*/  SEL R0, R0, R5, !P0 ;  /* 0x0000000500007207 */ /* 0x000fce0004000000 */
.L_x_291:
[----:B------:R-:W-:Y:S01]  /*8ca0*/  LOP3.LUT P0, RZ, R3, 0xff, RZ, 0xc0, !PT ;  /* 0x000000ff03ff7812 */ /* 0x000fe2000780c0ff */
[----:B------:R-:W-:-:S12]  /*8cb0*/  IMAD.MOV.U32 R153, RZ, RZ, R0 ;  /* 0x000000ffff997224 */ /* 0x000fd800078e0000 */
[----:B------:R-:W-:Y:S05]  /*8cc0*/  @P0 BRA `(.L_x_294) ;  /* 0xffffff84002c0947 */ /* 0x000fea000383ffff */
[----:B------:R-:W-:Y:S05]  /*8cd0*/  EXIT ;  /* 0x000000000000794d */ /* 0x000fea0003800000 */
.L_x_7:
[----:B0-----:R-:W-:Y:S01]  /*8ce0*/  ULDC.64 UR4, c[0x0][0x650] ;  /* 0x0001940000047ab9 */ /* 0x001fe20000000a00 */
        /* <DEDUP_REMOVED lines=25> */
.L_x_296:
[----:B------:R-:W0:Y:S01]  /*8e80*/  LDC.64 R26, c[0x0][0x640] ;  /* 0x00019000ff1a7b82 */ /* 0x000e220000000a00 */
[-CC-:B------:R-:W-:Y:S01]  /*8e90*/  SHF.R.U64 R20, R12, R8.reuse, R13.reuse ;  /* 0x000000080c147219 */ /* 0x180fe2000000120d */
[----:B------:R-:W-:Y:S01]  /*8ea0*/  IMAD.MOV.U32 R30, RZ, RZ, 0x1 ;  /* 0x00000001ff1e7424 */ /* 0x000fe200078e00ff */
[----:B------:R-:W-:Y:S02]  /*8eb0*/  SHF.R.U32.HI R6, RZ, R8, R13 ;  /* 0x00000008ff067219 */ /* 0x000fe4000001160d */
[----:B------:R-:W-:-:S03]  /*8ec0*/  IADD3 R11, P0, RZ, -R20, RZ ;  /* 0x80000014ff0b7210 */ /* 0x000fc60007f1e0ff */
[----:B------:R-:W1:Y:S02]  /*8ed0*/  LDC R10, c[0x0][0x618] ;  /* 0x00018600ff0a7b82 */ /* 0x000e640000000800 */
[----:B------:R-:W-:-:S04]  /*8ee0*/  IMAD.X R7, RZ, RZ, ~R6, P0 ;  /* 0x000000ffff077224 */ /* 0x000fc800000e0e06 */
[-C--:B------:R-:W-:Y:S02]  /*8ef0*/  IMAD R8, R7, R22.reuse, RZ ;  /* 0x0000001607087224 */ /* 0x080fe400078e02ff */
[----:B------:R-:W2:Y:S01]  /*8f00*/  LDC R12, c[0x0][0x608] ;  /* 0x00018200ff0c7b82 */ /* 0x000ea20000000800 */
[----:B------:R-:W-:-:S04]  /*8f10*/  IMAD.WIDE.U32 R6, R11, R22, R16 ;  /* 0x000000160b067225 */ /* 0x000fc800078e0010 */
[----:B------:R-:W-:-:S03]  /*8f20*/  IMAD R11, R11, R23, R8 ;  /* 0x000000170b0b7224 */ /* 0x000fc600078e0208 */
[----:B------:R-:W3:Y:S01]  /*8f30*/  LDC R25, c[0x0][0x658] ;  /* 0x00019600ff197b82 */ /* 0x000ee20000000800 */
[----:B------:R-:W-:Y:S01]  /*8f40*/  IMAD.IADD R7, R7, 0x1, R11 ;  /* 0x0000000107077824 */ /* 0x000fe200078e020b */
[----:B0-----:R-:W-:-:S04]  /*8f50*/  ISETP.NE.U32.AND P0, PT, R26, RZ, PT ;  /* 0x000000ff1a00720c */ /* 0x001fc80003f05070 */
[----:B------:R-:W-:Y:S02]  /*8f60*/  ISETP.NE.AND.EX P0, PT, R27, RZ, PT, P0 ;  /* 0x000000ff1b00720c */ /* 0x000fe40003f05300 */
[----:B------:R-:W0:Y:S01]  /*8f70*/  LDC R23, c[0x0][0x600] ;  /* 0x00018000ff177b82 */ /* 0x000e220000000800 */
[-CC-:B-1----:R-:W-:Y:S02]  /*8f80*/  SHF.R.U64 R8, R6, R10.reuse, R7.reuse ;  /* 0x0000000a06087219 */ /* 0x182fe40000001207 */
[----:B------:R-:W-:Y:S01]  /*8f90*/  SHF.R.U32.HI R7, RZ, R10, R7 ;  /* 0x0000000aff077219 */ /* 0x000fe20000011607 */
[----:B------:R-:W-:-:S04]  /*8fa0*/  IMAD.MOV.U32 R10, RZ, RZ, -0x1 ;  /* 0xffffffffff0a7424 */ /* 0x000fc800078e00ff */
        /* <DEDUP_REMOVED lines=21> */
.L_x_297:
[----:B------:R-:W-:Y:S01]  /*9100*/  ISETP.NE.AND P0, PT, R2, 0x1, PT ;  /* 0x000000010200780c */ /* 0x000fe20003f05270 */
[----:B0-----:R-:W-:Y:S01]  /*9110*/  VIADD R11, R23, 0xffffffff ;  /* 0xffffffff170b7836 */ /* 0x001fe20000000000 */
[----:B-1----:R-:W-:Y:S02]  /*9120*/  SHF.R.U64 R6, R6, R24, R7 ;  /* 0x0000001806067219 */ /* 0x002fe40000001207 */
[----:B------:R-:W-:Y:S02]  /*9130*/  SHF.L.U32 R30, R30, R25, RZ ;  /* 0x000000191e1e7219 */ /* 0x000fe400000006ff */
[----:B------:R-:W-:Y:S01]  /*9140*/  LOP3.LUT R5, R21, R32, RZ, 0xc0, !PT ;  /* 0x0000002015057212 */ /* 0x000fe200078ec0ff */
[----:B------:R-:W-:-:S04]  /*9150*/  IMAD.MOV R7, RZ, RZ, -R6 ;  /* 0x000000ffff077224 */ /* 0x000fc800078e0a06 */
[----:B------:R-:W-:Y:S01]  /*9160*/  IMAD R6, R30, R6, R5 ;  /* 0x000000061e067224 */ /* 0x000fe200078e0205 */
[----:B------:R-:W-:Y:S01]  /*9170*/  LOP3.LUT R5, R8, R11, RZ, 0xc0, !PT ;  /* 0x0000000b08057212 */ /* 0x000fe200078ec0ff */
[----:B------:R-:W-:Y:S02]  /*9180*/  @P0 IMAD R3, R9, R14, R4 ;  /* 0x0000000e09030224 */ /* 0x000fe400078e0204 */
[----:B--2---:R-:W-:Y:S02]  /*9190*/  IMAD R4, R7, R28, R22 ;  /* 0x0000001c07047224 */ /* 0x004fe400078e0216 */
[----:B---3--:R-:W-:Y:S02]  /*91a0*/  IMAD R3, R6, R29, R3 ;  /* 0x0000001d06037224 */ /* 0x008fe400078e0203 */
[----:B------:R-:W-:Y:S02]  /*91b0*/  IMAD R4, R4, R23, R5 ;  /* 0x0000001704047224 */ /* 0x000fe400078e0205 */
[----:B------:R-:W-:-:S02]  /*91c0*/  IMAD.MOV.U32 R8, RZ, RZ, 0x1 ;  /* 0x00000001ff087424 */ /* 0x000fc400078e00ff */
[----:B------:R-:W-:Y:S01]  /*91d0*/  IMAD.MOV.U32 R6, RZ, RZ, R20 ;  /* 0x000000ffff067224 */ /* 0x000fe200078e0014 */
[----:B------:R-:W-:Y:S02]  /*91e0*/  SEL R7, R4, R3, !P0 ;  /* 0x0000000304077207 */ /* 0x000fe40004000000 */
[----:B------:R-:W-:-:S07]  /*91f0*/  SEL R21, R3, R4, !P0 ;  /* 0x0000000403157207 */ /* 0x000fce0004000000 */
.L_x_295:
[----:B------:R-:W-:-:S08]  /*9200*/  NOP ;  /* 0x0000000000007918 */ /* 0x000fd00000000000 */
[----:B------:R-:W0:-:S00]  /*9210*/  USETMAXREG.DEALLOC.CTAPOOL 0x28 ;  /* 0x00000028000079c8 */ /* 0x000e0000080e0500 */
[----:B0-----:R-:W-:-:S13]  /*9220*/  ISETP.NE.AND P0, PT, R0, RZ, PT ;  /* 0x000000ff0000720c */ /* 0x001fda0003f05270 */
[----:B------:R-:W-:Y:S05]  /*9230*/  @P0 EXIT ;  /* 0x000000000000094d */ /* 0x000fea0003800000 */
[----:B------:R-:W-:Y:S01]  /*9240*/  LOP3.LUT P0, RZ, R8, 0xff, RZ, 0xc0, !PT ;  /* 0x000000ff08ff7812 */ /* 0x000fe2000780c0ff */
[----:B------:R-:W-:Y:S02]  /*9250*/  IMAD.MOV.U32 R0, RZ, RZ, 0x1 ;  /* 0x00000001ff007424 */ /* 0x000fe400078e00ff */
[----:B------:R-:W-:-:S10]  /*9260*/  IMAD.MOV.U32 R3, RZ, RZ, RZ ;  /* 0x000000ffff037224 */ /* 0x000fd400078e00ff */
[----:B------:R-:W-:Y:S05]  /*9270*/  @!P0 BRA `(.L_x_298) ;  /* 0x0000000c00488947 */ /* 0x000fea0003800000 */
[----:B------:R-:W0:Y:S01]  /*9280*/  LDC R0, c[0x0][0x28c] ;  /* 0x0000a300ff007b82 */ /* 0x000e220000000800 */
[----:B------:R-:W-:Y:S01]  /*9290*/  ULDC UR5, c[0x0][0x658] ;  /* 0x0001960000057ab9 */ /* 0x000fe20000000800 */
[----:B------:R-:W-:Y:S01]  /*92a0*/  UMOV UR7, 0xffffffff ;  /* 0xffffffff00077882 */ /* 0x000fe20000000000 */
[----:B------:R-:W-:Y:S01]  /*92b0*/  ULDC UR6, c[0x0][0xc] ;  /* 0x0000030000067ab9 */ /* 0x000fe20000000800 */
[----:B------:R-:W-:Y:S01]  /*92c0*/  USHF.L.U32 UR8, UR7, UR5, URZ ;  /* 0x0000000507087299 */ /* 0x000fe2000800063f */
[----:B------:R-:W-:Y:S01]  /*92d0*/  BSSY B0, `(.L_x_298) ;  /* 0x00000cc000007945 */ /* 0x000fe20003800000 */
[----:B------:R-:W-:Y:S01]  /*92e0*/  UMOV UR9, 0x1 ;  /* 0x0000000100097882 */ /* 0x000fe20000000000 */
[----:B------:R-:W-:Y:S01]  /*92f0*/  ULDC UR7, c[0x0][0x10] ;  /* 0x0000040000077ab9 */ /* 0x000fe20000000800 */
[----:B------:R-:W1:Y:S01]  /*9300*/  S2UR UR10, SR_CgaCtaId ;  /* 0x00000000000a79c3 */ /* 0x000e620000008800 */
[----:B------:R-:W-:Y:S01]  /*9310*/  UIMAD.WIDE.U32 UR6, UR6, UR7, URZ ;  /* 0x00000007060672a5 */ /* 0x000fe2000f8e003f */
[----:B------:R-:W-:Y:S01]  /*9320*/  IMAD.MOV.U32 R9, RZ, RZ, 0x1 ;  /* 0x00000001ff097424 */ /* 0x000fe200078e00ff */
[----:B------:R-:W-:Y:S01]  /*9330*/  USHF.L.U32 UR17, UR9, UR5, URZ ;  /* 0x0000000509117299 */ /* 0x000fe2000800063f */
[----:B------:R-:W-:Y:S01]  /*9340*/  LOP3.LUT R13, R19, 0x2, RZ, 0xfc, !PT ;  /* 0x00000002130d7812 */ /* 0x000fe200078efcff */
[----:B------:R-:W-:Y:S01]  /*9350*/  ULDC UR4, c[0x0][0x600] ;  /* 0x0001800000047ab9 */ /* 0x000fe20000000800 */
[----:B------:R-:W-:Y:S01]  /*9360*/  ULDC UR5, c[0x0][0x14] ;  /* 0x0000050000057ab9 */ /* 0x000fe20000000800 */
[----:B------:R-:W-:-:S02]  /*9370*/  UIADD3 UR4, UR4, -0x1, URZ ;  /* 0xffffffff04047890 */ /* 0x000fc4000fffe03f */
[----:B------:R-:W-:Y:S02]  /*9380*/  UIMAD.WIDE.U32 UR22, UR6, UR5, URZ ;  /* 0x00000005061672a5 */ /* 0x000fe4000f8e003f */
[----:B------:R-:W-:Y:S02]  /*9390*/  UIMAD UR13, UR7, UR5, URZ ;  /* 0x00000005070d72a4 */ /* 0x000fe4000f8e023f */
[----:B------:R-:W-:Y:S02]  /*93a0*/  ULOP3.LUT UR16, URZ, UR8, URZ, 0x33, !UPT ;  /* 0x000000083f107292 */ /* 0x000fe4000f8e333f */
[----:B------:R-:W-:Y:S01]  /*93b0*/  UIADD3 UR13, UR23, UR13, URZ ;  /* 0x0000000d170d7290 */ /* 0x000fe2000fffe03f */
[----:B0-----:R-:W-:Y:S01]  /*93c0*/  VIADD R0, R0, 0x7f ;  /* 0x0000007f00007836 */ /* 0x001fe20000000000 */
[----:B------:R-:W-:-:S04]  /*93d0*/  ULDC.64 UR24, c[0x0][0x198] ;  /* 0x0000660000187ab9 */ /* 0x000fc80000000a00 */
[----:B------:R-:W-:Y:S01]  /*93e0*/  SHF.R.S32.HI R3, RZ, 0x1f, R0 ;  /* 0x0000001fff037819 */ /* 0x000fe20000011400 */
[----:B-1----:R-:W-:-:S03]  /*93f0*/  IMAD.U32 R8, RZ, RZ, UR10 ;  /* 0x0000000aff087e24 */ /* 0x002fc6000f8e00ff */
[----:B------:R-:W-:Y:S01]  /*9400*/  LEA.HI R3, R3, R0, RZ, 0x7 ;  /* 0x0000000003037211 */ /* 0x000fe200078f38ff */
[----:B------:R-:W-:-:S03]  /*9410*/  IMAD.MOV.U32 R0, RZ, RZ, 0x1 ;  /* 0x00000001ff007424 */ /* 0x000fc600078e00ff */
[----:B------:R-:W-:Y:S01]  /*9420*/  SHF.R.S32.HI R10, RZ, 0x7, R3 ;  /* 0x00000007ff0a7819 */ /* 0x000fe20000011403 */
[----:B------:R-:W-:Y:S01]  /*9430*/  IMAD.MOV.U32 R3, RZ, RZ, RZ ;  /* 0x000000ffff037224 */ /* 0x000fe200078e00ff */
[----:B------:R-:W-:-:S03]  /*9440*/  LEA R11, R8, 0x100, 0xe ;  /* 0x00000100080b7811 */ /* 0x000fc600078e70ff */
[----:B------:R-:W-:-:S07]  /*9450*/  VIADD R12, R10, 0x1 ;  /* 0x000000010a0c7836 */ /* 0x000fce0000000000 */
.L_x_309:
[----:B------:R-:W-:-:S03]  /*9460*/  UMOV UR5, 0xffffffff ;  /* 0xffffffff00057882 */ /* 0x000fc60000000000 */
[----:B------:R-:W-:Y:S05]  /*9470*/  BRA.DIV UR5, `(.L_x_299) ;  /* 0x0000000e05b07947 */ /* 0x000fea000b800000 */
[----:B------:R-:W-:-:S13]  /*9480*/  ELECT P6, URZ, PT ;  /* 0x00000000003f782f */ /* 0x000fda00038c0000 */
.L_x_320:
[----:B------:R-:W0:Y:S01]  /*9490*/  LDC R4, c[0x0][0x28c] ;  /* 0x0000a300ff047b82 */ /* 0x000e220000000800 */
[----:B------:R-:W-:Y:S01]  /*94a0*/  BSSY B1, `(.L_x_300) ;  /* 0x000003a000017945 */ /* 0x000fe20003800000 */
[----:B0-----:R-:W-:-:S13]  /*94b0*/  ISETP.LT.OR P6, PT, R4, 0x1, !P6 ;  /* 0x000000010400780c */ /* 0x001fda00077c1670 */
[----:B------:R-:W-:Y:S05]  /*94c0*/  @P6 BRA `(.L_x_301) ;  /* 0x0000000000dc6947 */ /* 0x000fea0003800000 */
[----:B------:R-:W-:Y:S02]  /*94d0*/  IMAD R21, R21, 0x2, R8 ;  /* 0x0000000215157824 */ /* 0x000fe400078e0208 */
[----:B------:R-:W-:Y:S02]  /*94e0*/  IMAD.SHL.U32 R22, R7, 0x80, RZ ;  /* 0x0000008007167824 */ /* 0x000fe400078e00ff */
[----:B------:R-:W-:Y:S02]  /*94f0*/  IMAD.MOV.U32 R24, RZ, RZ, RZ ;  /* 0x000000ffff187224 */ /* 0x000fe400078e00ff */
[----:B------:R-:W-:Y:S02]  /*9500*/  IMAD.MOV.U32 R4, RZ, RZ, R12 ;  /* 0x000000ffff047224 */ /* 0x000fe400078e000c */
[----:B------:R-:W-:Y:S02]  /*9510*/  IMAD.MOV.U32 R5, RZ, RZ, R0 ;  /* 0x000000ffff057224 */ /* 0x000fe400078e0000 */
[----:B------:R-:W-:-:S02]  /*9520*/  IMAD.MOV.U32 R14, RZ, RZ, R3 ;  /* 0x000000ffff0e7224 */ /* 0x000fc400078e0003 */
[----:B------:R-:W-:-:S07]  /*9530*/  IMAD.SHL.U32 R21, R21, 0x80, RZ ;  /* 0x0000008015157824 */ /* 0x000fce00078e00ff */
.L_x_304:
[----:B------:R-:W0:Y:S01]  /*9540*/  S2UR UR5, SR_CgaCtaId ;  /* 0x00000000000579c3 */ /* 0x000e220000008800 */
[----:B------:R-:W-:Y:S02]  /*9550*/  MOV R7, 0x400 ;  /* 0x0000040000077802 */ /* 0x000fe40000000f00 */
[----:B------:R-:W-:-:S13]  /*9560*/  LOP3.LUT P1, RZ, R18, 0x7f, RZ, 0xc0, !PT ;  /* 0x0000007f12ff7812 */ /* 0x000fda000782c0ff */
[----:B------:R-:W1:Y:S01]  /*9570*/  @!P1 LDC R15, c[0x0][0x500] ;  /* 0x00014000ff0f9b82 */ /* 0x000e620000000800 */
[----:B0-----:R-:W-:-:S05]  /*9580*/  IMAD.U32 R8, RZ, RZ, UR5 ;  /* 0x00000005ff087e24 */ /* 0x001fca000f8e00ff */
[----:B------:R-:W-:Y:S02]  /*9590*/  LEA R23, R8, R7, 0x18 ;  /* 0x0000000708177211 */ /* 0x000fe400078ec0ff */
[----:B------:R-:W-:-:S03]  /*95a0*/  SHF.L.U32 R7, R5, 0x1f, RZ ;  /* 0x0000001f05077819 */ /* 0x000fc600000006ff */
[----:B------:R-:W-:-:S04]  /*95b0*/  IMAD R20, R14, 0x8, R23 ;  /* 0x000000080e147824 */ /* 0x000fc800078e0217 */
[----:B------:R-:W0:Y:S02]  /*95c0*/  SYNCS.PHASECHK.TRANS64.TRYWAIT P0, [R20+URZ+0x20], R7 ;  /* 0x00002007140075a7 */ /* 0x000e24000800017f */
[----:B01----:R-:W-:Y:S05]  /*95d0*/  @!P0 BRA `(.L_x_302) ;  /* 0x0000000c00788947 */ /* 0x003fea0003800000 */
.L_x_321:
[----:B0-----:R-:W-:Y:S01]  /*95e0*/  PRMT R7, R13, 0x9910, RZ ;  /* 0x000099100d077816 */ /* 0x001fe200000000ff */
[----:B------:R0:W-:Y:S03]  /*95f0*/  @!P1 SYNCS.ARRIVE.TRANS64 RZ, [R20+URZ], R15 ;  /* 0x0000000f14ff99a7 */ /* 0x0001e6000800003f */
[----:B------:R-:W-:-:S13]  /*9600*/  ISETP.NE.AND P0, PT, R7, 0x2, PT ;  /* 0x000000020700780c */ /* 0x000fda0003f05270 */
[----:B0-----:R-:W-:Y:S05]  /*9610*/  @P0 BRA `(.L_x_303) ;  /* 0x0000000000040947 */ /* 0x001fea0003800000 */
[----:B------:R-:W-:Y:S01]  /*9620*/  BPT.TRAP 0x1 ;  /* 0x000000040000795c */ /* 0x000fe20000300000 */
.L_x_303:
[C---:B------:R-:W-:Y:S01]  /*9630*/  IMAD R7, R14.reuse, 0x8000, R11 ;  /* 0x000080000e077824 */ /* 0x040fe200078e020b */
[----:B------:R-:W-:Y:S01]  /*9640*/  R2UR UR8, R23 ;  /* 0x00000000170872ca */ /* 0x000fe200000e0000 */
[----:B------:R-:W-:Y:S01]  /*9650*/  IMAD R23, R14, 0x4000, R23 ;  /* 0x000040000e177824 */ /* 0x000fe200078e0217 */
[----:B------:R-:W-:Y:S01]  /*9660*/  R2UR UR18, R21 ;  /* 0x00000000151272ca */ /* 0x000fe200000e0000 */
[----:B------:R-:W-:Y:S01]  /*9670*/  VIADD R4, R4, 0xffffffff ;  /* 0xffffffff04047836 */ /* 0x000fe20000000000 */
[----:B------:R-:W-:Y:S01]  /*9680*/  R2UR UR5, R7 ;  /* 0x00000000070572ca */ /* 0x000fe200000e0000 */
[----:B------:R-:W-:Y:S01]  /*9690*/  UIADD3 UR6, UP0, UR24, 0xf0, URZ ;  /* 0x000000f018067890 */ /* 0x000fe2000ff1e03f */
[----:B------:R-:W-:Y:S01]  /*96a0*/  R2UR UR11, R23 ;  /* 0x00000000170b72ca */ /* 0x000fe200000e0000 */
[----:B------:R-:W-:Y:S01]  /*96b0*/  UIADD3 UR26, UP1, UR24, 0x1f0, URZ ;  /* 0x000001f0181a7890 */ /* 0x000fe2000ff3e03f */
[----:B------:R-:W-:Y:S01]  /*96c0*/  R2UR UR9, R20 ;  /* 0x00000000140972ca */ /* 0x000fe200000e0000 */
[----:B------:R-:W-:Y:S01]  /*96d0*/  UIADD3.X UR7, URZ, UR25, URZ, UP0, !UPT ;  /* 0x000000193f077290 */ /* 0x000fe200087fe43f */
[----:B------:R-:W-:Y:S01]  /*96e0*/  R2UR UR10, R24 ;  /* 0x00000000180a72ca */ /* 0x000fe200000e0000 */
[----:B------:R-:W-:Y:S01]  /*96f0*/  VIADD R14, R14, 0x1 ;  /* 0x000000010e0e7836 */ /* 0x000fe20000000000 */
[----:B------:R-:W-:Y:S01]  /*9700*/  R2UR UR12, R6 ;  /* 0x00000000060c72ca */ /* 0x000fe200000e0000 */
[----:B------:R-:W-:Y:S01]  /*9710*/  UIADD3.X UR27, URZ, UR25, URZ, UP1, !UPT ;  /* 0x000000193f1b7290 */ /* 0x000fe20008ffe43f */
[----:B------:R-:W-:Y:S01]  /*9720*/  R2UR UR19, R22 ;  /* 0x00000000161372ca */ /* 0x000fe200000e0000 */
[----:B------:R-:W-:Y:S01]  /*9730*/  UMOV UR20, 0x30000 ;  /* 0x0003000000147882 */ /* 0x000fe20000000000 */
[----:B------:R-:W-:Y:S01]  /*9740*/  ISETP.GT.AND P1, PT, R4, 0x1, PT ;  /* 0x000000010400780c */ /* 0x000fe20003f24270 */
[----:B------:R-:W-:Y:S01]  /*9750*/  UIADD3 UR8, UR8, UR5, URZ ;  /* 0x0000000508087290 */ /* 0x000fe2000fffe03f */
[----:B------:R-:W-:Y:S01]  /*9760*/  ISETP.NE.AND P0, PT, R14, 0x4, PT ;  /* 0x000000040e00780c */ /* 0x000fe20003f05270 */
[----:B------:R-:W-:Y:S01]  /*9770*/  UIADD3 UR5, UR11, 0x20100, URZ ;  /* 0x000201000b057890 */ /* 0x000fe2000fffe03f */
[----:B------:R-:W-:Y:S01]  /*9780*/  VIADD R24, R24, 0x80 ;  /* 0x0000008018187836 */ /* 0x000fe20000000000 */
[----:B------:R-:W-:Y:S01]  /*9790*/  UMOV UR14, 0x0 ;  /* 0x00000000000e7882 */ /* 0x000fe20000000000 */
[----:B------:R-:W-:Y:S01]  /*97a0*/  UMOV UR15, 0x10000000 ;  /* 0x10000000000f7882 */ /* 0x000fe20000000000 */
[----:B------:R-:W-:Y:S01]  /*97b0*/  UMOV UR11, UR18 ;  /* 0x00000012000b7c82 */ /* 0x000fe20008000000 */
[----:B------:R-:W-:-:S02]  /*97c0*/  SEL R20, RZ, 0x1, P0 ;  /* 0x00000001ff147807 */ /* 0x000fc40000000000 */
[----:B------:R0:W-:Y:S01]  /*97d0*/  UTMALDG.3D.MULTICAST [UR8], [UR6], UR20, desc[UR14] ;  /* 0x00000e08060073b4 */ /* 0x0001e20008011814 */
[----:B------:R-:W-:Y:S02]  /*97e0*/  SEL R14, R14, RZ, P0 ;  /* 0x000000ff0e0e7207 */ /* 0x000fe40000000000 */
[----:B------:R-:W-:Y:S01]  /*97f0*/  LOP3.LUT R5, R5, R20, RZ, 0x3c, !PT ;  /* 0x0000001405057212 */ /* 0x000fe200078e3cff */
[----:B0-----:R-:W-:Y:S01]  /*9800*/  UMOV UR8, UR5 ;  /* 0x0000000500087c82 */ /* 0x001fe20008000000 */
[----:B------:R-:W-:Y:S02]  /*9810*/  UMOV UR11, UR19 ;  /* 0x00000013000b7c82 */ /* 0x000fe40008000000 */
[----:B------:R0:W-:Y:S02]  /*9820*/  UTMALDG.3D [UR8], [UR26], desc[UR14] ;  /* 0x00000e081a0075b4 */ /* 0x0001e40008011000 */
[----:B0-----:R-:W-:Y:S05]  /*9830*/  @P1 BRA `(.L_x_304) ;  /* 0xfffffffc00401947 */ /* 0x001fea000383ffff */
.L_x_301:
[----:B------:R-:W-:Y:S05]  /*9840*/  BSYNC B1 ;  /* 0x0000000000017941 */ /* 0x000fea0003800000 */
.L_x_300:
[----:B------:R-:W-:Y:S01]  /*9850*/  LOP3.LUT P1, RZ, R9, 0xff, RZ, 0xc0, !PT ;  /* 0x000000ff09ff7812 */ /* 0x000fe2000782c0ff */
[----:B------:R-:W-:Y:S01]  /*9860*/  IMAD.IADD R3, R10, 0x1, R3 ;  /* 0x000000010a037824 */ /* 0x000fe200078e0203 */
[----:B------:R-:W-:Y:S01]  /*9870*/  IADD3 R16, P2, R16, UR22, RZ ;  /* 0x0000001610107c10 */ /* 0x000fe2000ff5e0ff */
[----:B------:R-:W-:Y:S01]  /*9880*/  ULDC.64 UR6, c[0x0][0x650] ;  /* 0x0001940000067ab9 */ /* 0x000fe20000000a00 */
[----:B------:R-:W-:Y:S01]  /*9890*/  BSSY B1, `(.L_x_305) ;  /* 0x000006d000017945 */ /* 0x000fe20003800000 */
[----:B------:R-:W-:Y:S01]  /*98a0*/  IMAD.MOV.U32 R21, RZ, RZ, -0x1 ;  /* 0xffffffffff157424 */ /* 0x000fe200078e00ff */
[----:B------:R-:W-:Y:S01]  /*98b0*/  ISETP.GT.U32.AND P0, PT, R3, 0x3, PT ;  /* 0x000000030300780c */ /* 0x000fe20003f04070 */
[----:B------:R-:W-:Y:S01]  /*98c0*/  IMAD.MOV.U32 R7, RZ, RZ, -0x1 ;  /* 0xffffffffff077424 */ /* 0x000fe200078e00ff */
[----:B------:R-:W-:Y:S01]  /*98d0*/  SHF.R.U32.HI R4, RZ, 0x2, R3 ;  /* 0x00000002ff047819 */ /* 0x000fe20000011603 */
[----:B------:R-:W-:Y:S01]  /*98e0*/  IMAD.MOV.U32 R6, RZ, RZ, -0x1 ;  /* 0xffffffffff067424 */ /* 0x000fe200078e00ff */
[----:B------:R-:W-:-:S02]  /*98f0*/  ISETP.LT.U32.AND P0, PT, R10, 0x4, P0 ;  /* 0x000000040a00780c */ /* 0x000fc40000701070 */
[----:B------:R-:W-:Y:S01]  /*9900*/  IADD3.X R17, R17, UR13, RZ, P2, !PT ;  /* 0x0000000d11117c10 */ /* 0x000fe200097fe4ff */
[----:B------:R-:W0:Y:S01]  /*9910*/  @P1 S2R R8, SR_CgaCtaId ;  /* 0x0000000000081919 */ /* 0x000e220000008800 */
[----:B------:R-:W-:Y:S02]  /*9920*/  @P1 MOV R5, 0x400 ;  /* 0x0000040000051802 */ /* 0x000fe40000000f00 */
[----:B------:R-:W-:Y:S02]  /*9930*/  ISETP.GE.U32.AND P2, PT, R16, UR6, PT ;  /* 0x0000000610007c0c */ /* 0x000fe4000bf46070 */
[----:B------:R-:W-:Y:S02]  /*9940*/  LOP3.LUT R4, R4, 0x1, RZ, 0xc0, !PT ;  /* 0x0000000104047812 */ /* 0x000fe400078ec0ff */
[----:B------:R-:W-:Y:S02]  /*9950*/  LOP3.LUT R3, R3, 0x3, RZ, 0xc0, !PT ;  /* 0x0000000303037812 */ /* 0x000fe400078ec0ff */
[----:B------:R-:W-:-:S02]  /*9960*/  PRMT R9, RZ, 0x7610, R9 ;  /* 0x00007610ff097816 */ /* 0x000fc40000000009 */
[----:B0-----:R-:W-:-:S04]  /*9970*/  @P1 LEA R5, R8, R5, 0x18 ;  /* 0x0000000508051211 */ /* 0x001fc800078ec0ff */
[----:B------:R0:W-:Y:S01]  /*9980*/  @P1 SYNCS.ARRIVE.TRANS64.A1T0 RZ, [R5+URZ+0x58], RZ ;  /* 0x000058ff05ff19a7 */ /* 0x0001e2000810003f */
[----:B------:R-:W-:-:S04]  /*9990*/  ISETP.NE.U32.AND P1, PT, R4, 0x1, PT ;  /* 0x000000010400780c */ /* 0x000fc80003f25070 */
[----:B------:R-:W-:Y:S02]  /*99a0*/  ISETP.GT.U32.AND P1, PT, R10, 0x3, !P1 ;  /* 0x000000030a00780c */ /* 0x000fe40004f24070 */
[----:B0-----:R-:W-:Y:S02]  /*99b0*/  SEL R5, RZ, 0x1, !P0 ;  /* 0x00000001ff057807 */ /* 0x001fe40004000000 */
[----:B------:R-:W-:Y:S02]  /*99c0*/  ISETP.GE.U32.AND.EX P0, PT, R17, UR7, PT, P2 ;  /* 0x0000000711007c0c */ /* 0x000fe4000bf06120 */
[----:B------:R-:W-:-:S04]  /*99d0*/  SEL R4, RZ, 0x1, !P1 ;  /* 0x00000001ff047807 */ /* 0x000fc80004800000 */
[----:B------:R-:W-:Y:S02]  /*99e0*/  LOP3.LUT R0, R4, R0, R5, 0x96, !PT ;  /* 0x0000000004007212 */ /* 0x000fe400078e9605 */
[----:B------:R-:W-:-:S05]  /*99f0*/  PRMT R4, RZ, 0x7610, R4 ;  /* 0x00007610ff047816 */ /* 0x000fca0000000004 */
[----:B------:R-:W-:Y:S05]  /*9a00*/  @P0 BRA `(.L_x_306) ;  /* 0x0000000400540947 */ /* 0x000fea0003800000 */
[----:B------:R-:W0:Y:S01]  /*9a10*/  S2R R15, SR_CTAID.X ;  /* 0x00000000000f7919 */ /* 0x000e220000002500 */
[----:B------:R-:W-:Y:S01]  /*9a20*/  ULDC.64 UR6, c[0x0][0x628] ;  /* 0x00018a0000067ab9 */ /* 0x000fe20000000a00 */
[----:B------:R-:W-:Y:S01]  /*9a30*/  ULDC UR8, c[0x0][0x630] ;  /* 0x00018c0000087ab9 */ /* 0x000fe20000000800 */
[----:B------:R-:W-:Y:S01]  /*9a40*/  ISETP.NE.U32.AND P0, PT, RZ, UR6, PT ;  /* 0x00000006ff007c0c */ /* 0x000fe2000bf05070 */
[----:B------:R-:W1:Y:S01]  /*9a50*/  S2R R20, SR_CTAID.Y ;  /* 0x0000000000147919 */ /* 0x000e620000002600 */
[----:B------:R-:W-:Y:S01]  /*9a60*/  ULDC UR9, c[0x0][0x150] ;  /* 0x0000540000097ab9 */ /* 0x000fe20000000800 */
[----:B------:R-:W-:Y:S01]  /*9a70*/  IMAD.MOV.U32 R4, RZ, RZ, R16 ;  /* 0x000000ffff047224 */ /* 0x000fe200078e0010 */
[----:B------:R-:W-:Y:S01]  /*9a80*/  ISETP.NE.AND.EX P0, PT, RZ, UR7, PT, P0 ;  /* 0x00000007ff007c0c */ /* 0x000fe2000bf05300 */
[----:B------:R-:W-:Y:S01]  /*9a90*/  IMAD.MOV.U32 R5, RZ, RZ, R17 ;  /* 0x000000ffff057224 */ /* 0x000fe200078e0011 */
[----:B0-----:R-:W-:-:S11]  /*9aa0*/  I2FP.F32.U32 R22, R15 ;  /* 0x0000000f00167245 */ /* 0x001fd60000201000 */
[----:B------:R-:W-:Y:S05]  /*9ab0*/  @!P0 BRA `(.L_x_307) ;  /* 0x0000000000288947 */ /* 0x000fea0003800000 */
[----:B------:R-:W-:Y:S02]  /*9ac0*/  ULDC UR5, c[0x0][0x634] ;  /* 0x00018d0000057ab9 */ /* 0x000fe40000000800 */
[----:B------:R-:W-:-:S05]  /*9ad0*/  IADD3 R5, P0, R16, UR5, RZ ;  /* 0x0000000510057c10 */ /* 0x000fca000ff1e0ff */
[----:B------:R-:W-:-:S04]  /*9ae0*/  IMAD.X R21, RZ, RZ, R17, P0 ;  /* 0x000000ffff157224 */ /* 0x000fc800000e0611 */
[----:B------:R-:W-:-:S04]  /*9af0*/  IMAD.WIDE.U32 R6, R21, UR6, RZ ;  /* 0x0000000615067c25 */ /* 0x000fc8000f8e00ff */
[----:B------:R-:W-:-:S04]  /*9b00*/  IMAD.WIDE.U32 R6, P0, R5, UR7, R6 ;  /* 0x0000000705067c25 */ /* 0x000fc8000f800006 */
[----:B------:R-:W-:-:S04]  /*9b10*/  IMAD.WIDE.U32 R4, R5, UR6, RZ ;  /* 0x0000000605047c25 */ /* 0x000fc8000f8e00ff */
[----:B------:R-:W-:Y:S01]  /*9b20*/  IMAD.MOV.U32 R4, RZ, RZ, R7 ;  /* 0x000000ffff047224 */ /* 0x000fe200078e0007 */
[----:B------:R-:W-:Y:S01]  /*9b30*/  IADD3 RZ, P1, R5, R6, RZ ;  /* 0x0000000605ff7210 */ /* 0x000fe20007f3e0ff */
[----:B------:R-:W-:-:S04]  /*9b40*/  IMAD.X R5, RZ, RZ, RZ, P0 ;  /* 0x000000ffff057224 */ /* 0x000fc800000e06ff */
[----:B------:R-:W-:-:S08]  /*9b50*/  IMAD.WIDE.U32.X R4, R21, UR7, R4, P1 ;  /* 0x0000000715047c25 */ /* 0x000fd000088e0404 */
.L_x_307:
[--C-:B------:R-:W-:Y:S01]  /*9b60*/  SHF.R.U64 R14, R4, UR8, R5.reuse ;  /* 0x00000008040e7c19 */ /* 0x100fe20008001205 */
[----:B------:R-:W-:Y:S01]  /*9b70*/  FMUL R22, R22, UR9 ;  /* 0x0000000916167c20 */ /* 0x000fe20008400000 */
[----:B------:R-:W-:Y:S01]  /*9b80*/  SHF.R.U32.HI R4, RZ, UR8, R5 ;  /* 0x00000008ff047c19 */ /* 0x000fe20008011605 */
[----:B------:R-:W0:Y:S01]  /*9b90*/  LDC R6, c[0x0][0x144] ;  /* 0x00005100ff067b82 */ /* 0x000e220000000800 */
[----:B------:R-:W-:Y:S01]  /*9ba0*/  IADD3 R5, P0, RZ, -R14, RZ ;  /* 0x8000000eff057210 */ /* 0x000fe20007f1e0ff */
[----:B------:R-:W-:Y:S01]  /*9bb0*/  ULDC UR5, c[0x0][0x154] ;  /* 0x0000550000057ab9 */ /* 0x000fe20000000800 */
[----:B-1----:R-:W-:Y:S01]  /*9bc0*/  I2FP.F32.U32 R7, R20 ;  /* 0x0000001400077245 */ /* 0x002fe20000201000 */
[----:B------:R-:W1:Y:S01]  /*9bd0*/  F2I.U32.TRUNC.NTZ R22, R22 ;  /* 0x0000001600167305 */ /* 0x000e62000020f000 */
[----:B------:R-:W-:Y:S01]  /*9be0*/  ULDC.64 UR6, c[0x0][0x620] ;  /* 0x0001880000067ab9 */ /* 0x000fe20000000a00 */
[----:B------:R-:W-:Y:S01]  /*9bf0*/  IMAD.X R4, RZ, RZ, ~R4, P0 ;  /* 0x000000ffff047224 */ /* 0x000fe200000e0e04 */
[----:B------:R-:W-:Y:S01]  /*9c00*/  ISETP.NE.AND P2, PT, R2, 0x1, PT ;  /* 0x000000010200780c */ /* 0x000fe20003f45270 */
[----:B------:R-:W-:Y:S01]  /*9c10*/  FMUL R23, R7, UR5 ;  /* 0x0000000507177c20 */ /* 0x000fe20008400000 */
[----:B------:R-:W2:Y:S01]  /*9c20*/  LDC R25, c[0x0][0x148] ;  /* 0x00005200ff197b82 */ /* 0x000ea20000000800 */
[----:B------:R-:W-:Y:S01]  /*9c30*/  IMAD R4, R4, UR6, RZ ;  /* 0x0000000604047c24 */ /* 0x000fe2000f8e02ff */
[----:B------:R-:W-:-:S03]  /*9c40*/  ULDC UR5, c[0x0][0x618] ;  /* 0x0001860000057ab9 */ /* 0x000fc60000000800 */
[----:B------:R-:W3:Y:S01]  /*9c50*/  F2I.U32.TRUNC.NTZ R23, R23 ;  /* 0x0000001700177305 */ /* 0x000ee2000020f000 */
[C---:B------:R-:W-:Y:S02]  /*9c60*/  IMAD R7, R5.reuse, UR7, R4 ;  /* 0x0000000705077c24 */ /* 0x040fe4000f8e0204 */
[----:B------:R-:W-:Y:S01]  /*9c70*/  IMAD.WIDE.U32 R4, R5, UR6, R16 ;  /* 0x0000000605047c25 */ /* 0x000fe2000f8e0010 */
[----:B------:R-:W-:Y:S02]  /*9c80*/  ULDC.64 UR6, c[0x0][0x640] ;  /* 0x0001900000067ab9 */ /* 0x000fe40000000a00 */
[----:B------:R-:W-:Y:S01]  /*9c90*/  ISETP.NE.U32.AND P0, PT, RZ, UR6, PT ;  /* 0x00000006ff007c0c */ /* 0x000fe2000bf05070 */
[----:B------:R-:W-:Y:S02]  /*9ca0*/  IMAD.IADD R5, R5, 0x1, R7 ;  /* 0x0000000105057824 */ /* 0x000fe400078e0207 */
[----:B-1----:R-:W-:Y:S01]  /*9cb0*/  IMAD.MOV R22, RZ, RZ, -R22 ;  /* 0x000000ffff167224 */ /* 0x002fe200078e0a16 */
[----:B------:R-:W-:-:S02]  /*9cc0*/  ISETP.NE.AND.EX P0, PT, RZ, UR7, PT, P0 ;  /* 0x00000007ff007c0c */ /* 0x000fc4000bf05300 */
[----:B------:R-:W-:Y:S01]  /*9cd0*/  SHF.R.U64 R21, R4, UR5, R5 ;  /* 0x0000000504157c19 */ /* 0x000fe20008001205 */
[----:B0-----:R-:W-:Y:S01]  /*9ce0*/  IMAD R15, R6, R22, R15 ;  /* 0x00000016060f7224 */ /* 0x001fe200078e020f */
[----:B------:R-:W-:Y:S01]  /*9cf0*/  SHF.R.U32.HI R4, RZ, UR5, R5 ;  /* 0x00000005ff047c19 */ /* 0x000fe20008011605 */
[----:B------:R-:W-:Y:S01]  /*9d00*/  ULDC UR5, c[0x0][0x608] ;  /* 0x0001820000057ab9 */ /* 0x000fe20000000800 */
[----:B---3--:R-:W-:Y:S02]  /*9d10*/  IMAD.MOV R6, RZ, RZ, -R23 ;  /* 0x000000ffff067224 */ /* 0x008fe400078e0a17 */
[--C-:B------:R-:W-:Y:S02]  /*9d20*/  SHF.R.U64 R22, R21, UR5, R4.reuse ;  /* 0x0000000515167c19 */ /* 0x100fe40008001204 */
[----:B------:R-:W-:Y:S01]  /*9d30*/  SHF.R.U32.HI R5, RZ, UR5, R4 ;  /* 0x00000005ff057c19 */ /* 0x000fe20008011604 */
[----:B------:R-:W-:Y:S01]  /*9d40*/  ULDC UR5, c[0x0][0x658] ;  /* 0x0001960000057ab9 */ /* 0x000fe20000000800 */
[----:B--2---:R-:W-:-:S02]  /*9d50*/  @P2 IMAD R15, R25, R6, R20 ;  /* 0x00000006190f2224 */ /* 0x004fc400078e0214 */
[--C-:B------:R-:W-:Y:S02]  /*9d60*/  SHF.R.U64 R20, R22, UR5, R5.reuse ;  /* 0x0000000516147c19 */ /* 0x100fe40008001205 */
[----:B------:R-:W-:-:S03]  /*9d70*/  SHF.R.U32.HI R23, RZ, UR5, R5 ;  /* 0x00000005ff177c19 */ /* 0x000fc60008011605 */
[----:B------:R-:W-:Y:S02]  /*9d80*/  IMAD.MOV.U32 R6, RZ, RZ, R20 ;  /* 0x000000ffff067224 */ /* 0x000fe400078e0014 */
[----:B------:R-:W-:Y:S01]  /*9d90*/  IMAD.MOV.U32 R5, RZ, RZ, R23 ;  /* 0x000000ffff057224 */ /* 0x000fe200078e0017 */
[----:B------:R-:W-:Y:S06]  /*9da0*/  @!P0 BRA `(.L_x_308) ;  /* 0x00000000002c8947 */ /* 0x000fec0003800000 */
        /* <DEDUP_REMOVED lines=9> */
[----:B------:R-:W-:-:S04]  /*9e40*/  IMAD.WIDE.U32.X R4, R23, UR7, R4, P1 ;  /* 0x0000000717047c25 */ /* 0x000fc800088e0404 */
[----:B------:R-:W-:-:S07]  /*9e50*/  IMAD.MOV.U32 R6, RZ, RZ, R4 ;  /* 0x000000ffff067224 */ /* 0x000fce00078e0004 */
.L_x_308:
[----:B------:R-:W-:Y:S01]  /*9e60*/  ULDC UR5, c[0x0][0x648] ;  /* 0x0001920000057ab9 */ /* 0x000fe20000000800 */
[----:B------:R-:W-:Y:S01]  /*9e70*/  LOP3.LUT R4, R22, UR16, RZ, 0xc0, !PT ;  /* 0x0000001016047c12 */ /* 0x000fe2000f8ec0ff */
[----:B------:R-:W-:Y:S01]  /*9e80*/  ULDC UR6, c[0x0][0x610] ;  /* 0x0001840000067ab9 */ /* 0x000fe20000000800 */
[----:B------:R-:W-:Y:S01]  /*9e90*/  SHF.R.U64 R5, R6, UR5, R5 ;  /* 0x0000000506057c19 */ /* 0x000fe20008001205 */
[----:B------:R-:W-:Y:S01]  /*9ea0*/  ULDC UR5, c[0x0][0x638] ;  /* 0x00018e0000057ab9 */ /* 0x000fe20000000800 */
[----:B------:R-:W-:Y:S01]  /*9eb0*/  LOP3.LUT R21, R21, UR4, RZ, 0xc0, !PT ;  /* 0x0000000415157c12 */ /* 0x000fe2000f8ec0ff */
[----:B------:R-:W-:Y:S02]  /*9ec0*/  IMAD.MOV.U32 R6, RZ, RZ, R14 ;  /* 0x000000ffff067224 */ /* 0x000fe400078e000e */
[----:B------:R-:W-:Y:S02]  /*9ed0*/  IMAD.MOV R7, RZ, RZ, -R5 ;  /* 0x000000ffff077224 */ /* 0x000fe400078e0a05 */
[----:B------:R-:W-:-:S02]  /*9ee0*/  IMAD R4, R5, UR17, R4 ;  /* 0x0000001105047c24 */ /* 0x000fc4000f8e0204 */
[----:B------:R-:W-:Y:S01]  /*9ef0*/  IMAD R20, R7, UR5, R20 ;  /* 0x0000000507147c24 */ /* 0x000fe2000f8e0214 */
[----:B------:R-:W-:Y:S01]  /*9f00*/  ULDC UR5, c[0x0][0x600] ;  /* 0x0001800000057ab9 */ /* 0x000fe20000000800 */
[----:B------:R-:W-:Y:S02]  /*9f10*/  IMAD R15, R4, UR6, R15 ;  /* 0x00000006040f7c24 */ /* 0x000fe4000f8e020f */
[----:B------:R-:W-:Y:S02]  /*9f20*/  IMAD R20, R20, UR5, R21 ;  /* 0x0000000514147c24 */ /* 0x000fe4000f8e0215 */
[----:B------:R-:W-:-:S03]  /*9f30*/  IMAD.MOV.U32 R4, RZ, RZ, 0x1 ;  /* 0x00000001ff047424 */ /* 0x000fc600078e00ff */
[----:B------:R-:W-:Y:S02]  /*9f40*/  SEL R7, R20, R15, !P2 ;  /* 0x0000000f14077207 */ /* 0x000fe40005000000 */
[----:B------:R-:W-:-:S07]  /*9f50*/  SEL R21, R15, R20, !P2 ;  /* 0x000000140f157207 */ /* 0x000fce0005000000 */
.L_x_306:
[----:B------:R-:W-:Y:S05]  /*9f60*/  BSYNC B1 ;  /* 0x0000000000017941 */ /* 0x000fea0003800000 */
.L_x_305:
[----:B------:R-:W-:-:S13]  /*9f70*/  LOP3.LUT P0, RZ, R4, 0xff, RZ, 0xc0, !PT ;  /* 0x000000ff04ff7812 */ /* 0x000fda000780c0ff */
[----:B------:R-:W-:Y:S05]  /*9f80*/  @P0 BRA `(.L_x_309) ;  /* 0xfffffff400340947 */ /* 0x000fea000383ffff */
[----:B------:R-:W-:Y:S05]  /*9f90*/  BSYNC B0 ;  /* 0x0000000000007941 */ /* 0x000fea0003800000 */
.L_x_298:
[----:B------:R-:W-:-:S03]  /*9fa0*/  UMOV UR5, 0xffffffff ;  /* 0xffffffff00057882 */ /* 0x000fc60000000000 */
[----:B------:R-:W-:Y:S05]  /*9fb0*/  BRA.DIV UR5, `(.L_x_310) ;  /* 0x0000000605147947 */ /* 0x000fea000b800000 */
[----:B------:R-:W-:-:S13]  /*9fc0*/  ELECT P6, URZ, PT ;  /* 0x00000000003f782f */ /* 0x000fda00038c0000 */
.L_x_324:
[----:B------:R-:W-:Y:S04]  /*9fd0*/  BSSY B0, `(.L_x_311) ;  /* 0x000002b000007945 */ /* 0x000fe80003800000 */
[----:B------:R-:W-:Y:S05]  /*9fe0*/  @!P6 BRA `(.L_x_312) ;  /* 0x0000000000a4e947 */ /* 0x000fea0003800000 */
[----:B------:R-:W-:-:S04]  /*9ff0*/  LOP3.LUT R19, R19, 0x2, RZ, 0xfc, !PT ;  /* 0x0000000213137812 */ /* 0x000fc800078efcff */
[----:B------:R-:W-:-:S13]  /*a000*/  ISETP.NE.AND P0, PT, R19, 0x3, PT ;  /* 0x000000031300780c */ /* 0x000fda0003f05270 */
[----:B------:R-:W-:Y:S05]  /*a010*/  @!P0 BRA `(.L_x_313) ;  /* 0x0000000000048947 */ /* 0x000fea0003800000 */
[----:B------:R-:W-:Y:S01]  /*a020*/  BPT.TRAP 0x1 ;  /* 0x000000040000795c */ /* 0x000fe20000300000 */
.L_x_313:
[----:B------:R-:W0:Y:S01]  /*a030*/  S2R R5, SR_CgaCtaId ;  /* 0x0000000000057919 */ /* 0x000e220000008800 */
[----:B------:R-:W-:Y:S02]  /*a040*/  MOV R2, 0x400 ;  /* 0x0000040000027802 */ /* 0x000fe40000000f00 */
[----:B------:R-:W-:Y:S02]  /*a050*/  SHF.L.U32 R4, R0, 0x1f, RZ ;  /* 0x0000001f00047819 */ /* 0x000fe400000006ff */
[----:B0-----:R-:W-:-:S05]  /*a060*/  LEA R2, R5, R2, 0x18 ;  /* 0x0000000205027211 */ /* 0x001fca00078ec0ff */
[----:B------:R-:W-:-:S04]  /*a070*/  VIADD R2, R2, 0x20 ;  /* 0x0000002002027836 */ /* 0x000fc80000000000 */
[C---:B------:R-:W-:Y:S02]  /*a080*/  IMAD R7, R3.reuse, 0x8, R2 ;  /* 0x0000000803077824 */ /* 0x040fe400078e0202 */
[----:B------:R-:W-:Y:S02]  /*a090*/  VIADD R3, R3, 0x1 ;  /* 0x0000000103037836 */ /* 0x000fe40000000000 */
[----:B------:R-:W0:Y:S03]  /*a0a0*/  SYNCS.PHASECHK.TRANS64.TRYWAIT P0, [R7+URZ], R4 ;  /* 0x00000004070075a7 */ /* 0x000e26000800017f */
[----:B------:R-:W-:-:S04]  /*a0b0*/  ISETP.NE.AND P1, PT, R3, 0x4, PT ;  /* 0x000000040300780c */ /* 0x000fc80003f25270 */
[----:B------:R-:W-:Y:S02]  /*a0c0*/  SEL R5, RZ, 0x1, P1 ;  /* 0x00000001ff057807 */ /* 0x000fe40000800000 */
[----:B------:R-:W-:Y:S02]  /*a0d0*/  SEL R3, R3, RZ, P1 ;  /* 0x000000ff03037207 */ /* 0x000fe40000800000 */
[----:B------:R-:W-:-:S03]  /*a0e0*/  LOP3.LUT R6, R0, R5, RZ, 0x3c, !PT ;  /* 0x0000000500067212 */ /* 0x000fc600078e3cff */
[----:B------:R-:W-:Y:S01]  /*a0f0*/  IMAD R8, R3, 0x8, R2 ;  /* 0x0000000803087824 */ /* 0x000fe200078e0202 */
[----:B------:R-:W-:Y:S01]  /*a100*/  SHF.L.U32 R5, R6, 0x1f, RZ ;  /* 0x0000001f06057819 */ /* 0x000fe200000006ff */
[----:B0-----:R-:W-:Y:S06]  /*a110*/  @!P0 BRA `(.L_x_314) ;  /* 0x0000000000dc8947 */ /* 0x001fec0003800000 */
.L_x_325:
[----:B------:R-:W1:Y:S01]  /*a120*/  SYNCS.PHASECHK.TRANS64.TRYWAIT P0, [R8+URZ], R5 ;  /* 0x00000005080075a7 */ /* 0x000e62000800017f */
[----:B------:R-:W-:-:S05]  /*a130*/  VIADD R0, R3, 0x1 ;  /* 0x0000000103007836 */ /* 0x000fca0000000000 */
[----:B------:R-:W-:-:S04]  /*a140*/  ISETP.NE.AND P1, PT, R0, 0x4, PT ;  /* 0x000000040000780c */ /* 0x000fc80003f25270 */
[----:B------:R-:W-:Y:S02]  /*a150*/  SEL R3, RZ, 0x1, P1 ;  /* 0x00000001ff037807 */ /* 0x000fe40000800000 */
[----:B0-----:R-:W-:Y:S02]  /*a160*/  SEL R7, R0, RZ, P1 ;  /* 0x000000ff00077207 */ /* 0x001fe40000800000 */
[----:B------:R-:W-:-:S03]  /*a170*/  LOP3.LUT R9, R6, R3, RZ, 0x3c, !PT ;  /* 0x0000000306097212 */ /* 0x000fc600078e3cff */
[----:B------:R-:W-:Y:S01]  /*a180*/  IMAD R11, R7, 0x8, R2 ;  /* 0x00000008070b7824 */ /* 0x000fe200078e0202 */
[----:B------:R-:W-:Y:S01]  /*a190*/  SHF.L.U32 R6, R9, 0x1f, RZ ;  /* 0x0000001f09067819 */ /* 0x000fe200000006ff */
[----:B-1----:R-:W-:Y:S06]  /*a1a0*/  @!P0 BRA `(.L_x_315) ;  /* 0x0000000000cc8947 */ /* 0x002fec0003800000 */
.L_x_326:
[----:B------:R-:W1:Y:S01]  /*a1b0*/  SYNCS.PHASECHK.TRANS64.TRYWAIT P0, [R11+URZ], R6 ;  /* 0x000000060b0075a7 */ /* 0x000e62000800017f */
[----:B------:R-:W-:-:S05]  /*a1c0*/  VIADD R0, R7, 0x1 ;  /* 0x0000000107007836 */ /* 0x000fca0000000000 */
[----:B------:R-:W-:-:S04]  /*a1d0*/  ISETP.NE.AND P1, PT, R0, 0x4, PT ;  /* 0x000000040000780c */ /* 0x000fc80003f25270 */
[----:B------:R-:W-:Y:S02]  /*a1e0*/  SEL R4, RZ, 0x1, P1 ;  /* 0x00000001ff047807 */ /* 0x000fe40000800000 */
[----:B------:R-:W-:Y:S02]  /*a1f0*/  SEL R3, R0, RZ, P1 ;  /* 0x000000ff00037207 */ /* 0x000fe40000800000 */
[----:B------:R-:W-:Y:S01]  /*a200*/  LOP3.LUT R0, R9, R4, RZ, 0x3c, !PT ;  /* 0x0000000409007212 */ /* 0x000fe200078e3cff */
[----:B-1----:R-:W-:Y:S06]  /*a210*/  @!P0 BRA `(.L_x_316) ;  /* 0x0000000000c48947 */ /* 0x002fec0003800000 */
.L_x_327:
[----:B------:R-:W-:Y:S01]  /*a220*/  IMAD R3, R3, 0x8, R2 ;  /* 0x0000000803037824 */ /* 0x000fe200078e0202 */
[----:B------:R-:W-:-:S07]  /*a230*/  SHF.L.U32 R0, R0, 0x1f, RZ ;  /* 0x0000001f00007819 */ /* 0x000fce00000006ff */
.L_x_317:
[----:B--2---:R2:W3:Y:S02]  /*a240*/  SYNCS.PHASECHK.TRANS64.TRYWAIT P0, [R3+URZ], R0 ;  /* 0x00000000030075a7 */ /* 0x0044e4000800017f */
[----:B---3--:R-:W-:Y:S05]  /*a250*/  @!P0 NANOSLEEP.SYNCS 0x989680 ;  /* 0x009896800000895d */ /* 0x008fea0003900000 */
[----:B------:R-:W3:Y:S02]  /*a260*/  @!P0 SYNCS.PHASECHK.TRANS64 P0, [R3+URZ], R0 ;  /* 0x00000000030085a7 */ /* 0x000ee4000800007f */
[----:B---3--:R-:W-:Y:S05]  /*a270*/  @!P0 BRA `(.L_x_317) ;  /* 0xfffffffc00f08947 */ /* 0x008fea000383ffff */
.L_x_312:
[----:B------:R-:W-:Y:S05]  /*a280*/  BSYNC B0 ;  /* 0x0000000000007941 */ /* 0x000fea0003800000 */
.L_x_311:
[----:B------:R-:W-:Y:S05]  /*a290*/  EXIT ;  /* 0x000000000000794d */ /* 0x000fea0003800000 */
.L_x_21:
[----:B---3--:R3:W4:Y:S02]  /*a2a0*/  SYNCS.PHASECHK.TRANS64.TRYWAIT P1, [R3+URZ], R0 ;  /* 0x00000000030075a7 */ /* 0x008724000802017f */
[----:B----4-:R-:W-:Y:S05]  /*a2b0*/  @!P1 NANOSLEEP.SYNCS 0x989680 ;  /* 0x009896800000995d */ /* 0x010fea0003900000 */
[----:B------:R-:W4:Y:S02]  /*a2c0*/  @!P1 SYNCS.PHASECHK.TRANS64 P1, [R3+URZ], R0 ;  /* 0x00000000030095a7 */ /* 0x000f24000802007f */
[----:B----4-:R-:W-:Y:S05]  /*a2d0*/  @!P1 BRA `(.L_x_21) ;  /* 0xfffffffc00f09947 */ /* 0x010fea000383ffff */
[----:B------:R-:W-:Y:S05]  /*a2e0*/  BRA `(.L_x_20) ;  /* 0xffffff7000747947 */ /* 0x000fea000383ffff */
.L_x_26:
[----:B-1----:R1:W2:Y:S02]  /*a2f0*/  SYNCS.PHASECHK.TRANS64.TRYWAIT P1, [R5+URZ], R4 ;  /* 0x00000004050075a7 */ /* 0x0022a4000802017f */
[----:B--2---:R-:W-:Y:S05]  /*a300*/  @!P1 NANOSLEEP.SYNCS 0x989680 ;  /* 0x009896800000995d */ /* 0x004fea0003900000 */
[----:B------:R-:W2:Y:S02]  /*a310*/  @!P1 SYNCS.PHASECHK.TRANS64 P1, [R5+URZ], R4 ;  /* 0x00000004050095a7 */ /* 0x000ea4000802007f */
[----:B--2---:R-:W-:Y:S05]  /*a320*/  @!P1 BRA `(.L_x_26) ;  /* 0xfffffffc00f09947 */ /* 0x004fea000383ffff */
[----:B------:R-:W-:Y:S05]  /*a330*/  BRA `(.L_x_25) ;  /* 0xffffff7400b07947 */ /* 0x000fea000383ffff */
.L_x_299:
[----:B------:R-:W-:Y:S01]  /*a340*/  BSSY B1, `(.L_x_318) ;  /* 0x0000006000017945 */ /* 0x000fe20003800000 */
[----:B------:R-:W-:-:S07]  /*a350*/  IMAD.MOV.U32 R15, RZ, RZ, -0x1 ;  /* 0xffffffffff0f7424 */ /* 0x000fce00078e00ff */
[----:B------:R-:W-:Y:S05]  /*a360*/  WARPSYNC.COLLECTIVE R15, `(.L_x_319) ;  /* 0x000000000f0c7348 */ /* 0x000fea0003c00000 */
[----:B------:R-:W-:Y:S02]  /*a370*/  ELECT P6, UR62, PT ;  /* 0x00000000003e782f */ /* 0x000fe400038c0000 */
[----:B------:R-:W-:Y:S01]  /*a380*/  MOV R14, UR62 ;  /* 0x0000003e000e7c02 */ /* 0x000fe20008000f00 */
[----:B------:R-:W-:Y:S10]  /*a390*/  ENDCOLLECTIVE ;  /* 0x000000000000791b */ /* 0x000ff40003800000 */
.L_x_319:
[----:B------:R-:W-:Y:S05]  /*a3a0*/  BSYNC B1 ;  /* 0x0000000000017941 */ /* 0x000fea0003800000 */
.L_x_318:
[----:B------:R-:W-:Y:S05]  /*a3b0*/  BRA `(.L_x_320) ;  /* 0xfffffff000347947 */ /* 0x000fea000383ffff */
.L_x_302:
[----:B0-----:R0:W1:Y:S02]  /*a3c0*/  SYNCS.PHASECHK.TRANS64.TRYWAIT P0, [R20+URZ+0x20], R7 ;  /* 0x00002007140075a7 */ /* 0x001064000800017f */
[----:B-1----:R-:W-:Y:S05]  /*a3d0*/  @!P0 NANOSLEEP.SYNCS 0x989680 ;  /* 0x009896800000895d */ /* 0x002fea0003900000 */
[----:B------:R-:W1:Y:S02]  /*a3e0*/  @!P0 SYNCS.PHASECHK.TRANS64 P0, [R20+URZ+0x20], R7 ;  /* 0x00002007140085a7 */ /* 0x000e64000800007f */
[----:B-1----:R-:W-:Y:S05]  /*a3f0*/  @!P0 BRA `(.L_x_302) ;  /* 0xfffffffc00f08947 */ /* 0x002fea000383ffff */
[----:B------:R-:W-:Y:S05]  /*a400*/  BRA `(.L_x_321) ;  /* 0xfffffff000747947 */ /* 0x000fea000383ffff */
.L_x_310:
[----:B------:R-:W-:Y:S01]  /*a410*/  BSSY B0, `(.L_x_322) ;  /* 0x0000006000007945 */ /* 0x000fe20003800000 */
[----:B------:R-:W-:-:S07]  /*a420*/  IMAD.MOV.U32 R15, RZ, RZ, -0x1 ;  /* 0xffffffffff0f7424 */ /* 0x000fce00078e00ff */
[----:B------:R-:W-:Y:S05]  /*a430*/  WARPSYNC.COLLECTIVE R15, `(.L_x_323) ;  /* 0x000000000f0c7348 */ /* 0x000fea0003c00000 */
[----:B------:R-:W-:Y:S02]  /*a440*/  ELECT P6, UR62, PT ;  /* 0x00000000003e782f */ /* 0x000fe400038c0000 */
[----:B------:R-:W-:Y:S01]  /*a450*/  MOV R14, UR62 ;  /* 0x0000003e000e7c02 */ /* 0x000fe20008000f00 */
[----:B------:R-:W-:Y:S10]  /*a460*/  ENDCOLLECTIVE ;  /* 0x000000000000791b */ /* 0x000ff40003800000 */
.L_x_323:
[----:B------:R-:W-:Y:S05]  /*a470*/  BSYNC B0 ;  /* 0x0000000000007941 */ /* 0x000fea0003800000 */
.L_x_322:
[----:B------:R-:W-:Y:S05]  /*a480*/  BRA `(.L_x_324) ;  /* 0xfffffff800d07947 */ /* 0x000fea000383ffff */
.L_x_314:
[----:B0-----:R0:W1:Y:S02]  /*a490*/  SYNCS.PHASECHK.TRANS64.TRYWAIT P0, [R7+URZ], R4 ;  /* 0x00000004070075a7 */ /* 0x001064000800017f */
[----:B-1----:R-:W-:Y:S05]  /*a4a0*/  @!P0 NANOSLEEP.SYNCS 0x989680 ;  /* 0x009896800000895d */ /* 0x002fea0003900000 */
[----:B------:R-:W1:Y:S02]  /*a4b0*/  @!P0 SYNCS.PHASECHK.TRANS64 P0, [R7+URZ], R4 ;  /* 0x00000004070085a7 */ /* 0x000e64000800007f */
[----:B-1----:R-:W-:Y:S05]  /*a4c0*/  @!P0 BRA `(.L_x_314) ;  /* 0xfffffffc00f08947 */ /* 0x002fea000383ffff */
[----:B------:R-:W-:Y:S05]  /*a4d0*/  BRA `(.L_x_325) ;  /* 0xfffffffc00107947 */ /* 0x000fea000383ffff */
.L_x_315:
[----:B0-----:R0:W1:Y:S02]  /*a4e0*/  SYNCS.PHASECHK.TRANS64.TRYWAIT P0, [R8+URZ], R5 ;  /* 0x00000005080075a7 */ /* 0x001064000800017f */
[----:B-1----:R-:W-:Y:S05]  /*a4f0*/  @!P0 NANOSLEEP.SYNCS 0x989680 ;  /* 0x009896800000895d */ /* 0x002fea0003900000 */
[----:B------:R-:W1:Y:S02]  /*a500*/  @!P0 SYNCS.PHASECHK.TRANS64 P0, [R8+URZ], R5 ;  /* 0x00000005080085a7 */ /* 0x000e64000800007f */
[----:B-1----:R-:W-:Y:S05]  /*a510*/  @!P0 BRA `(.L_x_315) ;  /* 0xfffffffc00f08947 */ /* 0x002fea000383ffff */
[----:B------:R-:W-:Y:S05]  /*a520*/  BRA `(.L_x_326) ;  /* 0xfffffffc00207947 */ /* 0x000fea000383ffff */
.L_x_316:
[----:B-1----:R1:W2:Y:S02]  /*a530*/  SYNCS.PHASECHK.TRANS64.TRYWAIT P0, [R11+URZ], R6 ;  /* 0x000000060b0075a7 */ /* 0x0022a4000800017f */
[----:B--2---:R-:W-:Y:S05]  /*a540*/  @!P0 NANOSLEEP.SYNCS 0x989680 ;  /* 0x009896800000895d */ /* 0x004fea0003900000 */
[----:B------:R-:W2:Y:S02]  /*a550*/  @!P0 SYNCS.PHASECHK.TRANS64 P0, [R11+URZ], R6 ;  /* 0x000000060b0085a7 */ /* 0x000ea4000800007f */
[----:B--2---:R-:W-:Y:S05]  /*a560*/  @!P0 BRA `(.L_x_316) ;  /* 0xfffffffc00f08947 */ /* 0x004fea000383ffff */
[----:B------:R-:W-:Y:S05]  /*a570*/  BRA `(.L_x_327) ;  /* 0xfffffffc00287947 */ /* 0x000fea000383ffff */
.L_x_328:
[----:B------:R-:W-:-:S00]  /*a580*/  BRA `(.L_x_328) ;  /* 0xfffffffc00fc7947 */ /* 0x000fc0000383ffff */
[----:B------:R-:W-:-:S00]  /*a590*/  NOP ;  /* 0x0000000000007918 */ /* 0x000fc00000000000 */
        /* <DEDUP_REMOVED lines=14> */
.L_x_329:


//--------------------- .nv.global.init           --------------------------
	.section	.nv.global.init,"aw",@progbits
.nv.global.init:
	.type		$str$22,@object
	.size		$str$22,($str$23 - $str$22)
$str$22:
        /*0000*/ 	.byte	0x6b, 0x5f, 0x74, 0x69, 0x6c, 0x65, 0x5f, 0x63, 0x6f, 0x75, 0x6e, 0x74, 0x20, 0x3e, 0x3d, 0x20
        /*0010*/ 	.byte	0x31, 0x00
	.type		$str$23,@object
	.size		$str$23,(__unnamed_1 - $str$23)
$str$23:
        /*0012*/ 	.byte	0x2f, 0x74, 0x6d, 0x70, 0x2f, 0x63, 0x75, 0x74, 0x6c, 0x61, 0x73, 0x73, 0x5f, 0x73, 0x77, 0x65
        /*0022*/ 	.byte	0x65, 0x70, 0x5f, 0x73, 0x72, 0x63, 0x2f, 0x69, 0x6e, 0x63, 0x6c, 0x75, 0x64, 0x65, 0x2f, 0x63
        /*0032*/ 	.byte	0x75, 0x74, 0x6c, 0x61, 0x73, 0x73, 0x2f, 0x67, 0x65, 0x6d, 0x6d, 0x2f, 0x63, 0x6f, 0x6c, 0x6c
        /*0042*/ 	.byte	0x65, 0x63, 0x74, 0x69, 0x76, 0x65, 0x2f, 0x73, 0x6d, 0x39, 0x30, 0x5f, 0x6d, 0x6d, 0x61, 0x5f
        /*0052*/ 	.byte	0x74, 0x6d, 0x61, 0x5f, 0x67, 0x6d, 0x6d, 0x61, 0x5f, 0x73, 0x73, 0x5f, 0x77, 0x61, 0x72, 0x70
        /*0062*/ 	.byte	0x73, 0x70, 0x65, 0x63, 0x69, 0x61, 0x6c, 0x69, 0x7a, 0x65, 0x64, 0x2e, 0x68, 0x70, 0x70, 0x00
	.type		__unnamed_1,@object
	.size		__unnamed_1,(.L_0 - __unnamed_1)
__unnamed_1:
        /*0072*/ 	.byte	0x76, 0x6f, 0x69, 0x64, 0x20, 0x63, 0x75, 0x74, 0x6c, 0x61, 0x73, 0x73, 0x3a, 0x3a, 0x67, 0x65
        /* <DEDUP_REMOVED lines=173> */
.L_0:


//--------------------- .nv.shared._ZN7cutlass13device_kernelINS_4gemm6kernel13GemmUniversalIN4cute5tupleIJiiiiEEENS1_10collective13CollectiveMmaINS1_34MainloopSm90TmaGmmaWarpSpecializedILi4ENS5_IJNS4_1CILi1EEENSA_ILi2EEESB_EEENS1_35KernelTmaWarpSpecializedCooperativeEEENS5_IJNSA_ILi256EEENSA_ILi128EEESH_EEEaNS5_IJlSB_lEEEaSJ_NS4_8TiledMMAINS4_8MMA_AtomIJNS4_4SM904GMMA27MMA_64x128x32_S32S8S8_SS_TNEEEENS4_6LayoutINS5_IJSC_SB_SB_EEENS5_IJSB_NSA_ILi0EEESS_EEEEENS5_IJNS4_10UnderscoreESV_SV_EEEEENS4_23SM90_TMA_LOAD_MULTICASTENS4_14ComposedLayoutINS4_7SwizzleILi3ELi4ELi3EEENS4_18smem_ptr_flag_bitsILi8EEENSQ_INS5_IJNSA_ILi8EEESH_EEENS5_IJSH_SB_EEEEEEEvNS4_8identityENS4_13SM90_TMA_LOADES18_vS19_EENS_8epilogue10collective6detail29Sm90TmaWarpSpecializedAdapterINS1D_15DefaultEpilogueIaSJ_SJ_NS1C_6thread17LinearCombinationIaLi1EiiLNS1H_9ScaleType4KindE0ELNS_15FloatRoundStyleE2EaEENS1_15EpilogueDefaultEEEEEvvEEEEvNT_6ParamsE --------------------------
	.section	.nv.shared._ZN7cutlass13device_kernelINS_4gemm6kernel13GemmUniversalIN4cute5tupleIJiiiiEEENS1_10collective13CollectiveMmaINS1_34MainloopSm90TmaGmmaWarpSpecializedILi4ENS5_IJNS4_1CILi1EEENSA_ILi2EEESB_EEENS1_35KernelTmaWarpSpecializedCooperativeEEENS5_IJNSA_ILi256EEENSA_ILi128EEESH_EEEaNS5_IJlSB_lEEEaSJ_NS4_8TiledMMAINS4_8MMA_AtomIJNS4_4SM904GMMA27MMA_64x128x32_S32S8S8_SS_TNEEEENS4_6LayoutINS5_IJSC_SB_SB_EEENS5_IJSB_NSA_ILi0EEESS_EEEEENS5_IJNS4_10UnderscoreESV_SV_EEEEENS4_23SM90_TMA_LOAD_MULTICASTENS4_14ComposedLayoutINS4_7SwizzleILi3ELi4ELi3EEENS4_18smem_ptr_flag_bitsILi8EEENSQ_INS5_IJNSA_ILi8EEESH_EEENS5_IJSH_SB_EEEEEEEvNS4_8identityENS4_13SM90_TMA_LOADES18_vS19_EENS_8epilogue10collective6detail29Sm90TmaWarpSpecializedAdapterINS1D_15DefaultEpilogueIaSJ_SJ_NS1C_6thread17LinearCombinationIaLi1EiiLNS1H_9ScaleType4KindE0ELNS_15FloatRoundStyleE2EaEENS1_15EpilogueDefaultEEEEEvvEEEEvNT_6ParamsE,"aw",@nobits
	.sectionflags	@""
	.align	16
	.zero		1024


//--------------------- .nv.shared.reserved.0     --------------------------
	.section	.nv.shared.reserved.0,"aw",@nobits
	.weak		__nv_reservedSMEM_offset_0_alias
	.size		__nv_reservedSMEM_offset_0_alias, 0, 0
	.other		__nv_reservedSMEM_offset_0_alias,@"STO_CUDA_RESERVED_SHARED STV_DEFAULT"
__nv_reservedSMEM_offset_0_alias:
	.zero		0


//--------------------- .nv.global                --------------------------
	.section	.nv.global,"aw",@nobits
.nv.global:
	.type		_ZN39_INTERNAL_fac60c22_4_k_cu_0d911eee_59704cute1_E,@object
	.size		_ZN39_INTERNAL_fac60c22_4_k_cu_0d911eee_59704cute1_E,(_ZN39_INTERNAL_fac60c22_4_k_cu_0d911eee_59704cuda3std3__45__cpo6cbeginE - _ZN39_INTERNAL_fac60c22_4_k_cu_0d911eee_59704cute1_E)
_ZN39_INTERNAL_fac60c22_4_k_cu_0d911eee_59704cute1_E:
	.zero		1
	.type		_ZN39_INTERNAL_fac60c22_4_k_cu_0d911eee_59704cuda3std3__45__cpo6cbeginE,@object
	.size		_ZN39_INTERNAL_fac60c22_4_k_cu_0d911eee_59704cuda3std3__45__cpo6cbeginE,(_ZN39_INTERNAL_fac60c22_4_k_cu_0d911eee_59704cuda3std3__48in_placeE - _ZN39_INTERNAL_fac60c22_4_k_cu_0d911eee_59704cuda3std3__45__cpo6cbeginE)
_ZN39_INTERNAL_fac60c22_4_k_cu_0d911eee_59704cuda3std3__45__cpo6cbeginE:
	.zero		1
	.type		_ZN39_INTERNAL_fac60c22_4_k_cu_0d911eee_59704cuda3std3__48in_placeE,@object
	.size		_ZN39_INTERNAL_fac60c22_4_k_cu_0d911eee_59704cuda3std3__48in_placeE,(_ZN39_INTERNAL_fac60c22_4_k_cu_0d911eee_59704cuda3std6ranges3__45__cpo9iter_moveE - _ZN39_INTERNAL_fac60c22_4_k_cu_0d911eee_59704cuda3std3__48in_placeE)
_ZN39_INTERNAL_fac60c22_4_k_cu_0d911eee_59704cuda3std3__48in_placeE:
	.zero		1
	.type		_ZN39_INTERNAL_fac60c22_4_k_cu_0d911eee_59704cuda3std6ranges3__45__cpo9iter_moveE,@object
	.size		_ZN39_INTERNAL_fac60c22_4_k_cu_0d911eee_59704cuda3std6ranges3__45__cpo9iter_moveE,(_ZN39_INTERNAL_fac60c22_4_k_cu_0d911eee_59704cuda3std3__45__cpo5beginE - _ZN39_INTERNAL_fac60c22_4_k_cu_0d911eee_59704cuda3std6ranges3__45__cpo9iter_moveE)
_ZN39_INTERNAL_fac60c22_4_k_cu_0d911eee_59704cuda3std6ranges3__45__cpo9iter_moveE:
	.zero		1
	.type		_ZN39_INTERNAL_fac60c22_4_k_cu_0d911eee_59704cuda3std3__45__cpo5beginE,@object
	.size		_ZN39_INTERNAL_fac60c22_4_k_cu_0d911eee_59704cuda3std3__45__cpo5beginE,(_ZN39_INTERNAL_fac60c22_4_k_cu_0d911eee_59704cuda3std3__441_GLOBAL__N__fac60c22_4_k_cu_0d911eee_59706ignoreE - _ZN39_INTERNAL_fac60c22_4_k_cu_0d911eee_59704cuda3std3__45__cpo5beginE)
_ZN39_INTERNAL_fac60c22_4_k_cu_0d911eee_59704cuda3std3__45__cpo5beginE:
	.zero		1
	.type		_ZN39_INTERNAL_fac60c22_4_k_cu_0d911eee_59704cuda3std3__441_GLOBAL__N__fac60c22_4_k_cu_0d911eee_59706ignoreE,@object
	.size		_ZN39_INTERNAL_fac60c22_4_k_cu_0d911eee_59704cuda3std3__441_GLOBAL__N__fac60c22_4_k_cu_0d911eee_59706ignoreE,(_ZN39_INTERNAL_fac60c22_4_k_cu_0d911eee_59704cute7productE - _ZN39_INTERNAL_fac60c22_4_k_cu_0d911eee_59704cuda3std3__441_GLOBAL__N__fac60c22_4_k_cu_0d911eee_59706ignoreE)
_ZN39_INTERNAL_fac60c22_4_k_cu_0d911eee_59704cuda3std3__441_GLOBAL__N__fac60c22_4_k_cu_0d911eee_59706ignoreE:
	.zero		1
	.type		_ZN39_INTERNAL_fac60c22_4_k_cu_0d911eee_59704cute7productE,@object
	.size		_ZN39_INTERNAL_fac60c22_4_k_cu_0d911eee_59704cute7productE,(_ZN39_INTERNAL_fac60c22_4_k_cu_0d911eee_59704cuda3std3__45__cpo3endE - _ZN39_INTERNAL_fac60c22_4_k_cu_0d911eee_59704cute7productE)
_ZN39_INTERNAL_fac60c22_4_k_cu_0d911eee_59704cute7productE:
	.zero		1
	.type		_ZN39_INTERNAL_fac60c22_4_k_cu_0d911eee_59704cuda3std3__45__cpo3endE,@object
	.size		_ZN39_INTERNAL_fac60c22_4_k_cu_0d911eee_59704cuda3std3__45__cpo3endE,(_ZN39_INTERNAL_fac60c22_4_k_cu_0d911eee_59704cuda3std3__419piecewise_constructE - _ZN39_INTERNAL_fac60c22_4_k_cu_0d911eee_59704cuda3std3__45__cpo3endE)
_ZN39_INTERNAL_fac60c22_4_k_cu_0d911eee_59704cuda3std3__45__cpo3endE:
	.zero		1
	.type		_ZN39_INTERNAL_fac60c22_4_k_cu_0d911eee_59704cuda3std3__419piecewise_constructE,@object
	.size		_ZN39_INTERNAL_fac60c22_4_k_cu_0d911eee_59704cuda3std3__419piecewise_constructE,(_ZN39_INTERNAL_fac60c22_4_k_cu_0d911eee_59704cuda3std3__45__cpo4cendE - _ZN39_INTERNAL_fac60c22_4_k_cu_0d911eee_59704cuda3std3__419piecewise_constructE)
_ZN39_INTERNAL_fac60c22_4_k_cu_0d911eee_59704cuda3std3__419piecewise_constructE:
	.zero		1
	.type		_ZN39_INTERNAL_fac60c22_4_k_cu_0d911eee_59704cuda3std3__45__cpo4cendE,@object
	.size		_ZN39_INTERNAL_fac60c22_4_k_cu_0d911eee_59704cuda3std3__45__cpo4cendE,(_ZN39_INTERNAL_fac60c22_4_k_cu_0d911eee_59704cuda3std6ranges3__45__cpo4swapE - _ZN39_INTERNAL_fac60c22_4_k_cu_0d911eee_59704cuda3std3__45__cpo4cendE)
_ZN39_INTERNAL_fac60c22_4_k_cu_0d911eee_59704cuda3std3__45__cpo4cendE:
	.zero		1
	.type		_ZN39_INTERNAL_fac60c22_4_k_cu_0d911eee_59704cuda3std6ranges3__45__cpo4swapE,@object
	.size		_ZN39_INTERNAL_fac60c22_4_k_cu_0d911eee_59704cuda3std6ranges3__45__cpo4swapE,(.L_8 - _ZN39_INTERNAL_fac60c22_4_k_cu_0d911eee_59704cuda3std6ranges3__45__cpo4swapE)
_ZN39_INTERNAL_fac60c22_4_k_cu_0d911eee_59704cuda3std6ranges3__45__cpo4swapE:
	.zero		1
.L_8:


//--------------------- .nv.constant0._ZN7cutlass13device_kernelINS_4gemm6kernel13GemmUniversalIN4cute5tupleIJiiiiEEENS1_10collective13CollectiveMmaINS1_34MainloopSm90TmaGmmaWarpSpecializedILi4ENS5_IJNS4_1CILi1EEENSA_ILi2EEESB_EEENS1_35KernelTmaWarpSpecializedCooperativeEEENS5_IJNSA_ILi256EEENSA_ILi128EEESH_EEEaNS5_IJlSB_lEEEaSJ_NS4_8TiledMMAINS4_8MMA_AtomIJNS4_4SM904GMMA27MMA_64x128x32_S32S8S8_SS_TNEEEENS4_6LayoutINS5_IJSC_SB_SB_EEENS5_IJSB_NSA_ILi0EEESS_EEEEENS5_IJNS4_10UnderscoreESV_SV_EEEEENS4_23SM90_TMA_LOAD_MULTICASTENS4_14ComposedLayoutINS4_7SwizzleILi3ELi4ELi3EEENS4_18smem_ptr_flag_bitsILi8EEENSQ_INS5_IJNSA_ILi8EEESH_EEENS5_IJSH_SB_EEEEEEEvNS4_8identityENS4_13SM90_TMA_LOADES18_vS19_EENS_8epilogue10collective6detail29Sm90TmaWarpSpecializedAdapterINS1D_15DefaultEpilogueIaSJ_SJ_NS1C_6thread17LinearCombinationIaLi1EiiLNS1H_9ScaleType4KindE0ELNS_15FloatRoundStyleE2EaEENS1_15EpilogueDefaultEEEEEvvEEEEvNT_6ParamsE --------------------------
	.section	.nv.constant0._ZN7cutlass13device_kernelINS_4gemm6kernel13GemmUniversalIN4cute5tupleIJiiiiEEENS1_10collective13CollectiveMmaINS1_34MainloopSm90TmaGmmaWarpSpecializedILi4ENS5_IJNS4_1CILi1EEENSA_ILi2EEESB_EEENS1_35KernelTmaWarpSpecializedCooperativeEEENS5_IJNSA_ILi256EEENSA_ILi128EEESH_EEEaNS5_IJlSB_lEEEaSJ_NS4_8TiledMMAINS4_8MMA_AtomIJNS4_4SM904GMMA27MMA_64x128x32_S32S8S8_SS_TNEEEENS4_6LayoutINS5_IJSC_SB_SB_EEENS5_IJSB_NSA_ILi0EEESS_EEEEENS5_IJNS4_10UnderscoreESV_SV_EEEEENS4_23SM90_TMA_LOAD_MULTICASTENS4_14ComposedLayoutINS4_7SwizzleILi3ELi4ELi3EEENS4_18smem_ptr_flag_bitsILi8EEENSQ_INS5_IJNSA_ILi8EEESH_EEENS5_IJSH_SB_EEEEEEEvNS4_8identityENS4_13SM90_TMA_LOADES18_vS19_EENS_8epilogue10collective6detail29Sm90TmaWarpSpecializedAdapterINS1D_15DefaultEpilogueIaSJ_SJ_NS1C_6thread17LinearCombinationIaLi1EiiLNS1H_9ScaleType4KindE0ELNS_15FloatRoundStyleE2EaEENS1_15EpilogueDefaultEEEEEvvEEEEvNT_6ParamsE,"a",@progbits
	.sectionflags	@""
	.align	4
.nv.constant0._ZN7cutlass13device_kernelINS_4gemm6kernel13GemmUniversalIN4cute5tupleIJiiiiEEENS1_10collective13CollectiveMmaINS1_34MainloopSm90TmaGmmaWarpSpecializedILi4ENS5_IJNS4_1CILi1EEENSA_ILi2EEESB_EEENS1_35KernelTmaWarpSpecializedCooperativeEEENS5_IJNSA_ILi256EEENSA_ILi128EEESH_EEEaNS5_IJlSB_lEEEaSJ_NS4_8TiledMMAINS4_8MMA_AtomIJNS4_4SM904GMMA27MMA_64x128x32_S32S8S8_SS_TNEEEENS4_6LayoutINS5_IJSC_SB_SB_EEENS5_IJSB_NSA_ILi0EEESS_EEEEENS5_IJNS4_10UnderscoreESV_SV_EEEEENS4_23SM90_TMA_LOAD_MULTICASTENS4_14ComposedLayoutINS4_7SwizzleILi3ELi4ELi3EEENS4_18smem_ptr_flag_bitsILi8EEENSQ_INS5_IJNSA_ILi8EEESH_EEENS5_IJSH_SB_EEEEEEEvNS4_8identityENS4_13SM90_TMA_LOADES18_vS19_EENS_8epilogue10collective6detail29Sm90TmaWarpSpecializedAdapterINS1D_15DefaultEpilogueIaSJ_SJ_NS1C_6thread17LinearCombinationIaLi1EiiLNS1H_9ScaleType4KindE0ELNS_15FloatRoundStyleE2EaEENS1_15EpilogueDefaultEEEEEvvEEEEvNT_6ParamsE:
	.zero		1664


//--------------------- SYMBOLS --------------------------

	.type		.nv.reservedSmem.offset0,@object
	.size		.nv.reservedSmem.offset0,0x4
	.type		__assertfail,@function
